//
// Generated by NVIDIA NVVM Compiler
//
// Compiler Build ID: CL-36424714
// Cuda compilation tools, release 13.0, V13.0.88
// Based on NVVM 20.0.0
//

.version 9.0
.target sm_100
.address_size 64

	// .globl	default_function_kernel0
// _ZZ24default_function_kernel0E15pad_temp_shared has been demoted
// _ZZ24default_function_kernel0E13kernel_shared has been demoted

.visible .entry default_function_kernel0(
	.param .u64 .ptr .align 1 default_function_kernel0_param_0,
	.param .u64 .ptr .align 1 default_function_kernel0_param_1,
	.param .u64 .ptr .align 1 default_function_kernel0_param_2
)
{
	.reg .pred 	%p<214>;
	.reg .b16 	%rs<144>;
	.reg .b32 	%r<351>;
	.reg .b32 	%f<1016>;
	.reg .b64 	%rd<42>;
	// demoted variable
	.shared .align 4 .b8 _ZZ24default_function_kernel0E15pad_temp_shared[6400];
	// demoted variable
	.shared .align 4 .b8 _ZZ24default_function_kernel0E13kernel_shared[9216];
	mov.u32 	%r52, %tid.z;
	shl.b32 	%r53, %r52, 1;
	mov.u32 	%r54, %tid.y;
	mul.lo.s32 	%r55, %r54, 5;
	mov.u32 	%r56, %tid.x;
	mul.lo.s32 	%r57, %r56, 13;
	mad.lo.s32 	%r58, %r52, 20, %r55;
	mul.lo.s32 	%r59, %r54, 50;
	mad.lo.s32 	%r60, %r52, 200, %r59;
	add.s32 	%r61, %r60, %r57;
	mov.u32 	%r63, %ctaid.y;
	shl.b32 	%r64, %r63, 3;
	mov.u32 	%r65, %ctaid.x;
	shl.b32 	%r66, %r65, 3;
	cvt.u16.u32 	%rs1, %r57;
	mul.hi.u16 	%rs2, %rs1, 6554;
	cvt.u32.u16 	%r67, %rs2;
	cvt.u16.u32 	%rs3, %r55;
	add.s16 	%rs4, %rs2, %rs3;
	mul.hi.u16 	%rs5, %rs4, 6554;
	cvt.u32.u16 	%r68, %rs5;
	add.s32 	%r69, %r53, %r68;
	setp.gt.u32 	%p28, %r69, 15;
	add.s32 	%r70, %r58, %r67;
	setp.gt.u32 	%p29, %r70, 159;
	or.pred  	%p30, %p28, %p29;
	setp.gt.u32 	%p31, %r61, 1599;
	or.pred  	%p1, %p30, %p31;
	mul.lo.s16 	%rs6, %rs5, 10;
	sub.s16 	%rs7, %rs4, %rs6;
	cvt.u32.u16 	%r72, %rs7;
	or.b32  	%r73, %r64, %r72;
	setp.eq.s32 	%p32, %r73, 0;
	add.s32 	%r74, %r64, %r72;
	setp.gt.u32 	%p33, %r74, 112;
	or.pred  	%p2, %p32, %p33;
	mul.lo.s16 	%rs8, %rs1, 205;
	shr.u16 	%rs9, %rs8, 11;
	mul.lo.s16 	%rs10, %rs9, 10;
	sub.s16 	%rs11, %rs1, %rs10;
	cvt.u32.u16 	%r76, %rs11;
	and.b32  	%r77, %r76, 255;
	or.b32  	%r1, %r66, %r77;
	add.s32 	%r2, %r66, %r77;
	mul.wide.u16 	%r78, %rs5, 12544;
	mul.wide.u16 	%r79, %rs7, 112;
	or.b32  	%r80, %r78, %r77;
	add.s32 	%r3, %r80, %r79;
	add.s16 	%rs12, %rs1, 1;
	mul.hi.u16 	%rs13, %rs12, 26215;
	shr.u16 	%rs14, %rs13, 2;
	cvt.u32.u16 	%r81, %rs14;
	add.s16 	%rs15, %rs14, %rs3;
	mul.hi.u16 	%rs16, %rs15, 6554;
	cvt.u32.u16 	%r82, %rs16;
	add.s32 	%r83, %r53, %r82;
	setp.gt.u32 	%p34, %r83, 15;
	add.s32 	%r84, %r58, %r81;
	setp.gt.u32 	%p35, %r84, 159;
	or.pred  	%p3, %p34, %p35;
	mul.lo.s16 	%rs17, %rs16, 10;
	sub.s16 	%rs18, %rs15, %rs17;
	cvt.u32.u16 	%r86, %rs18;
	or.b32  	%r87, %r64, %r86;
	setp.eq.s32 	%p36, %r87, 0;
	add.s32 	%r88, %r64, %r86;
	setp.gt.u32 	%p37, %r88, 112;
	or.pred  	%p4, %p36, %p37;
	add.s16 	%rs19, %rs8, 205;
	shr.u16 	%rs20, %rs19, 11;
	mul.lo.s16 	%rs21, %rs20, 10;
	sub.s16 	%rs22, %rs12, %rs21;
	cvt.u32.u16 	%r90, %rs22;
	and.b32  	%r91, %r90, 255;
	or.b32  	%r4, %r66, %r91;
	add.s32 	%r5, %r66, %r91;
	mul.wide.u16 	%r92, %rs16, 12544;
	mul.wide.u16 	%r93, %rs18, 112;
	or.b32  	%r94, %r92, %r91;
	add.s32 	%r6, %r94, %r93;
	add.s16 	%rs23, %rs1, 2;
	mul.hi.u16 	%rs24, %rs23, 26215;
	shr.u16 	%rs25, %rs24, 2;
	cvt.u32.u16 	%r95, %rs25;
	add.s16 	%rs26, %rs25, %rs3;
	mul.hi.u16 	%rs27, %rs26, 6554;
	cvt.u32.u16 	%r96, %rs27;
	add.s32 	%r97, %r53, %r96;
	setp.gt.u32 	%p38, %r97, 15;
	add.s32 	%r98, %r58, %r95;
	setp.gt.u32 	%p39, %r98, 159;
	or.pred  	%p5, %p38, %p39;
	mul.lo.s16 	%rs28, %rs27, 10;
	sub.s16 	%rs29, %rs26, %rs28;
	cvt.u32.u16 	%r100, %rs29;
	or.b32  	%r101, %r64, %r100;
	setp.eq.s32 	%p40, %r101, 0;
	add.s32 	%r102, %r64, %r100;
	setp.gt.u32 	%p41, %r102, 112;
	or.pred  	%p6, %p40, %p41;
	add.s16 	%rs30, %rs8, 410;
	shr.u16 	%rs31, %rs30, 11;
	mul.lo.s16 	%rs32, %rs31, 10;
	sub.s16 	%rs33, %rs23, %rs32;
	cvt.u32.u16 	%r104, %rs33;
	and.b32  	%r105, %r104, 255;
	or.b32  	%r7, %r66, %r105;
	add.s32 	%r8, %r66, %r105;
	mul.wide.u16 	%r106, %rs27, 12544;
	mul.wide.u16 	%r107, %rs29, 112;
	or.b32  	%r108, %r106, %r105;
	add.s32 	%r9, %r108, %r107;
	add.s16 	%rs34, %rs1, 3;
	mul.hi.u16 	%rs35, %rs34, 26215;
	shr.u16 	%rs36, %rs35, 2;
	cvt.u32.u16 	%r109, %rs36;
	add.s16 	%rs37, %rs36, %rs3;
	mul.hi.u16 	%rs38, %rs37, 6554;
	cvt.u32.u16 	%r110, %rs38;
	add.s32 	%r111, %r53, %r110;
	setp.gt.u32 	%p42, %r111, 15;
	add.s32 	%r112, %r58, %r109;
	setp.gt.u32 	%p43, %r112, 159;
	or.pred  	%p7, %p42, %p43;
	mul.lo.s16 	%rs39, %rs38, 10;
	sub.s16 	%rs40, %rs37, %rs39;
	cvt.u32.u16 	%r114, %rs40;
	or.b32  	%r115, %r64, %r114;
	setp.eq.s32 	%p44, %r115, 0;
	add.s32 	%r116, %r64, %r114;
	setp.gt.u32 	%p45, %r116, 112;
	or.pred  	%p8, %p44, %p45;
	add.s16 	%rs41, %rs8, 615;
	shr.u16 	%rs42, %rs41, 11;
	mul.lo.s16 	%rs43, %rs42, 10;
	sub.s16 	%rs44, %rs34, %rs43;
	cvt.u32.u16 	%r118, %rs44;
	and.b32  	%r119, %r118, 255;
	or.b32  	%r10, %r66, %r119;
	add.s32 	%r11, %r66, %r119;
	mul.wide.u16 	%r120, %rs38, 12544;
	mul.wide.u16 	%r121, %rs40, 112;
	or.b32  	%r122, %r120, %r119;
	add.s32 	%r12, %r122, %r121;
	add.s16 	%rs45, %rs1, 4;
	mul.hi.u16 	%rs46, %rs45, 26215;
	shr.u16 	%rs47, %rs46, 2;
	cvt.u32.u16 	%r123, %rs47;
	add.s16 	%rs48, %rs47, %rs3;
	mul.hi.u16 	%rs49, %rs48, 6554;
	cvt.u32.u16 	%r124, %rs49;
	add.s32 	%r125, %r53, %r124;
	setp.gt.u32 	%p46, %r125, 15;
	add.s32 	%r126, %r58, %r123;
	setp.gt.u32 	%p47, %r126, 159;
	or.pred  	%p9, %p46, %p47;
	mul.lo.s16 	%rs50, %rs49, 10;
	sub.s16 	%rs51, %rs48, %rs50;
	cvt.u32.u16 	%r128, %rs51;
	or.b32  	%r129, %r64, %r128;
	setp.eq.s32 	%p48, %r129, 0;
	add.s32 	%r130, %r64, %r128;
	setp.gt.u32 	%p49, %r130, 112;
	or.pred  	%p10, %p48, %p49;
	add.s16 	%rs52, %rs8, 820;
	shr.u16 	%rs53, %rs52, 11;
	mul.lo.s16 	%rs54, %rs53, 10;
	sub.s16 	%rs55, %rs45, %rs54;
	cvt.u32.u16 	%r132, %rs55;
	and.b32  	%r133, %r132, 255;
	or.b32  	%r13, %r66, %r133;
	add.s32 	%r14, %r66, %r133;
	mul.wide.u16 	%r134, %rs49, 12544;
	mul.wide.u16 	%r135, %rs51, 112;
	or.b32  	%r136, %r134, %r133;
	add.s32 	%r15, %r136, %r135;
	add.s16 	%rs56, %rs1, 5;
	mul.hi.u16 	%rs57, %rs56, 26215;
	shr.u16 	%rs58, %rs57, 2;
	cvt.u32.u16 	%r137, %rs58;
	add.s16 	%rs59, %rs58, %rs3;
	mul.hi.u16 	%rs60, %rs59, 6554;
	cvt.u32.u16 	%r138, %rs60;
	add.s32 	%r139, %r53, %r138;
	setp.gt.u32 	%p50, %r139, 15;
	add.s32 	%r140, %r58, %r137;
	setp.gt.u32 	%p51, %r140, 159;
	or.pred  	%p11, %p50, %p51;
	mul.lo.s16 	%rs61, %rs60, 10;
	sub.s16 	%rs62, %rs59, %rs61;
	cvt.u32.u16 	%r142, %rs62;
	or.b32  	%r143, %r64, %r142;
	setp.eq.s32 	%p52, %r143, 0;
	add.s32 	%r144, %r64, %r142;
	setp.gt.u32 	%p53, %r144, 112;
	or.pred  	%p12, %p52, %p53;
	add.s16 	%rs63, %rs8, 1025;
	shr.u16 	%rs64, %rs63, 11;
	mul.lo.s16 	%rs65, %rs64, 10;
	sub.s16 	%rs66, %rs56, %rs65;
	cvt.u32.u16 	%r146, %rs66;
	and.b32  	%r147, %r146, 255;
	or.b32  	%r16, %r66, %r147;
	add.s32 	%r17, %r66, %r147;
	mul.wide.u16 	%r148, %rs60, 12544;
	mul.wide.u16 	%r149, %rs62, 112;
	or.b32  	%r150, %r148, %r147;
	add.s32 	%r18, %r150, %r149;
	add.s16 	%rs67, %rs1, 6;
	mul.hi.u16 	%rs68, %rs67, 26215;
	shr.u16 	%rs69, %rs68, 2;
	cvt.u32.u16 	%r151, %rs69;
	add.s16 	%rs70, %rs69, %rs3;
	mul.hi.u16 	%rs71, %rs70, 6554;
	cvt.u32.u16 	%r152, %rs71;
	add.s32 	%r153, %r53, %r152;
	setp.gt.u32 	%p54, %r153, 15;
	add.s32 	%r154, %r58, %r151;
	setp.gt.u32 	%p55, %r154, 159;
	or.pred  	%p13, %p54, %p55;
	mul.lo.s16 	%rs72, %rs71, 10;
	sub.s16 	%rs73, %rs70, %rs72;
	cvt.u32.u16 	%r156, %rs73;
	or.b32  	%r157, %r64, %r156;
	setp.eq.s32 	%p56, %r157, 0;
	add.s32 	%r158, %r64, %r156;
	setp.gt.u32 	%p57, %r158, 112;
	or.pred  	%p14, %p56, %p57;
	add.s16 	%rs74, %rs8, 1230;
	shr.u16 	%rs75, %rs74, 11;
	mul.lo.s16 	%rs76, %rs75, 10;
	sub.s16 	%rs77, %rs67, %rs76;
	cvt.u32.u16 	%r160, %rs77;
	and.b32  	%r161, %r160, 255;
	or.b32  	%r19, %r66, %r161;
	add.s32 	%r20, %r66, %r161;
	mul.wide.u16 	%r162, %rs71, 12544;
	mul.wide.u16 	%r163, %rs73, 112;
	or.b32  	%r164, %r162, %r161;
	add.s32 	%r21, %r164, %r163;
	add.s16 	%rs78, %rs1, 7;
	mul.hi.u16 	%rs79, %rs78, 26215;
	shr.u16 	%rs80, %rs79, 2;
	cvt.u32.u16 	%r165, %rs80;
	add.s16 	%rs81, %rs80, %rs3;
	mul.hi.u16 	%rs82, %rs81, 6554;
	cvt.u32.u16 	%r166, %rs82;
	add.s32 	%r167, %r53, %r166;
	setp.gt.u32 	%p58, %r167, 15;
	add.s32 	%r168, %r58, %r165;
	setp.gt.u32 	%p59, %r168, 159;
	or.pred  	%p15, %p58, %p59;
	mul.lo.s16 	%rs83, %rs82, 10;
	sub.s16 	%rs84, %rs81, %rs83;
	cvt.u32.u16 	%r170, %rs84;
	or.b32  	%r171, %r64, %r170;
	setp.eq.s32 	%p60, %r171, 0;
	add.s32 	%r172, %r64, %r170;
	setp.gt.u32 	%p61, %r172, 112;
	or.pred  	%p16, %p60, %p61;
	add.s16 	%rs85, %rs8, 1435;
	shr.u16 	%rs86, %rs85, 11;
	mul.lo.s16 	%rs87, %rs86, 10;
	sub.s16 	%rs88, %rs78, %rs87;
	cvt.u32.u16 	%r174, %rs88;
	and.b32  	%r175, %r174, 255;
	or.b32  	%r22, %r66, %r175;
	add.s32 	%r23, %r66, %r175;
	mul.wide.u16 	%r176, %rs82, 12544;
	mul.wide.u16 	%r177, %rs84, 112;
	or.b32  	%r178, %r176, %r175;
	add.s32 	%r24, %r178, %r177;
	add.s16 	%rs89, %rs1, 8;
	mul.hi.u16 	%rs90, %rs89, 26215;
	shr.u16 	%rs91, %rs90, 2;
	cvt.u32.u16 	%r179, %rs91;
	add.s16 	%rs92, %rs91, %rs3;
	mul.hi.u16 	%rs93, %rs92, 6554;
	cvt.u32.u16 	%r180, %rs93;
	add.s32 	%r181, %r53, %r180;
	setp.gt.u32 	%p62, %r181, 15;
	add.s32 	%r182, %r58, %r179;
	setp.gt.u32 	%p63, %r182, 159;
	or.pred  	%p17, %p62, %p63;
	mul.lo.s16 	%rs94, %rs93, 10;
	sub.s16 	%rs95, %rs92, %rs94;
	cvt.u32.u16 	%r184, %rs95;
	or.b32  	%r185, %r64, %r184;
	setp.eq.s32 	%p64, %r185, 0;
	add.s32 	%r186, %r64, %r184;
	setp.gt.u32 	%p65, %r186, 112;
	or.pred  	%p18, %p64, %p65;
	add.s16 	%rs96, %rs8, 1640;
	shr.u16 	%rs97, %rs96, 11;
	mul.lo.s16 	%rs98, %rs97, 10;
	sub.s16 	%rs99, %rs89, %rs98;
	cvt.u32.u16 	%r188, %rs99;
	and.b32  	%r189, %r188, 255;
	or.b32  	%r25, %r66, %r189;
	add.s32 	%r26, %r66, %r189;
	mul.wide.u16 	%r190, %rs93, 12544;
	mul.wide.u16 	%r191, %rs95, 112;
	or.b32  	%r192, %r190, %r189;
	add.s32 	%r27, %r192, %r191;
	add.s16 	%rs100, %rs1, 9;
	mul.hi.u16 	%rs101, %rs100, 26215;
	shr.u16 	%rs102, %rs101, 2;
	cvt.u32.u16 	%r193, %rs102;
	add.s16 	%rs103, %rs102, %rs3;
	mul.hi.u16 	%rs104, %rs103, 6554;
	cvt.u32.u16 	%r194, %rs104;
	add.s32 	%r195, %r53, %r194;
	setp.gt.u32 	%p66, %r195, 15;
	add.s32 	%r196, %r58, %r193;
	setp.gt.u32 	%p67, %r196, 159;
	or.pred  	%p19, %p66, %p67;
	mul.lo.s16 	%rs105, %rs104, 10;
	sub.s16 	%rs106, %rs103, %rs105;
	cvt.u32.u16 	%r198, %rs106;
	or.b32  	%r199, %r64, %r198;
	setp.eq.s32 	%p68, %r199, 0;
	add.s32 	%r200, %r64, %r198;
	setp.gt.u32 	%p69, %r200, 112;
	or.pred  	%p20, %p68, %p69;
	add.s16 	%rs107, %rs8, 1845;
	shr.u16 	%rs108, %rs107, 11;
	mul.lo.s16 	%rs109, %rs108, 10;
	sub.s16 	%rs110, %rs100, %rs109;
	cvt.u32.u16 	%r202, %rs110;
	and.b32  	%r203, %r202, 255;
	or.b32  	%r28, %r66, %r203;
	add.s32 	%r29, %r66, %r203;
	mul.wide.u16 	%r204, %rs104, 12544;
	mul.wide.u16 	%r205, %rs106, 112;
	or.b32  	%r206, %r204, %r203;
	add.s32 	%r30, %r206, %r205;
	add.s16 	%rs111, %rs1, 10;
	mul.hi.u16 	%rs112, %rs111, 26215;
	shr.u16 	%rs113, %rs112, 2;
	cvt.u32.u16 	%r207, %rs113;
	add.s16 	%rs114, %rs113, %rs3;
	mul.hi.u16 	%rs115, %rs114, 6554;
	cvt.u32.u16 	%r208, %rs115;
	add.s32 	%r209, %r53, %r208;
	setp.gt.u32 	%p70, %r209, 15;
	add.s32 	%r210, %r58, %r207;
	setp.gt.u32 	%p71, %r210, 159;
	or.pred  	%p21, %p70, %p71;
	mul.lo.s16 	%rs116, %rs115, 10;
	sub.s16 	%rs117, %rs114, %rs116;
	cvt.u32.u16 	%r212, %rs117;
	or.b32  	%r213, %r64, %r212;
	setp.eq.s32 	%p72, %r213, 0;
	add.s32 	%r214, %r64, %r212;
	setp.gt.u32 	%p73, %r214, 112;
	or.pred  	%p22, %p72, %p73;
	add.s16 	%rs118, %rs8, 2050;
	shr.u16 	%rs119, %rs118, 11;
	mul.lo.s16 	%rs120, %rs119, 10;
	sub.s16 	%rs121, %rs111, %rs120;
	cvt.u32.u16 	%r216, %rs121;
	and.b32  	%r217, %r216, 255;
	or.b32  	%r31, %r66, %r217;
	add.s32 	%r32, %r66, %r217;
	mul.wide.u16 	%r218, %rs115, 12544;
	mul.wide.u16 	%r219, %rs117, 112;
	or.b32  	%r220, %r218, %r217;
	add.s32 	%r33, %r220, %r219;
	add.s16 	%rs122, %rs1, 11;
	mul.hi.u16 	%rs123, %rs122, 26215;
	shr.u16 	%rs124, %rs123, 2;
	cvt.u32.u16 	%r221, %rs124;
	add.s16 	%rs125, %rs124, %rs3;
	mul.hi.u16 	%rs126, %rs125, 6554;
	cvt.u32.u16 	%r222, %rs126;
	add.s32 	%r223, %r53, %r222;
	setp.gt.u32 	%p74, %r223, 15;
	add.s32 	%r224, %r58, %r221;
	setp.gt.u32 	%p75, %r224, 159;
	or.pred  	%p23, %p74, %p75;
	mul.lo.s16 	%rs127, %rs126, 10;
	sub.s16 	%rs128, %rs125, %rs127;
	cvt.u32.u16 	%r226, %rs128;
	or.b32  	%r227, %r64, %r226;
	setp.eq.s32 	%p76, %r227, 0;
	add.s32 	%r228, %r64, %r226;
	setp.gt.u32 	%p77, %r228, 112;
	or.pred  	%p24, %p76, %p77;
	add.s16 	%rs129, %rs8, 2255;
	shr.u16 	%rs130, %rs129, 11;
	mul.lo.s16 	%rs131, %rs130, 10;
	sub.s16 	%rs132, %rs122, %rs131;
	cvt.u32.u16 	%r230, %rs132;
	and.b32  	%r231, %r230, 255;
	or.b32  	%r34, %r66, %r231;
	add.s32 	%r35, %r66, %r231;
	mul.wide.u16 	%r232, %rs126, 12544;
	mul.wide.u16 	%r233, %rs128, 112;
	or.b32  	%r234, %r232, %r231;
	add.s32 	%r36, %r234, %r233;
	add.s16 	%rs133, %rs1, 12;
	mul.hi.u16 	%rs134, %rs133, 26215;
	shr.u16 	%rs135, %rs134, 2;
	cvt.u32.u16 	%r235, %rs135;
	add.s16 	%rs136, %rs135, %rs3;
	mul.hi.u16 	%rs137, %rs136, 6554;
	cvt.u32.u16 	%r236, %rs137;
	add.s32 	%r237, %r53, %r236;
	setp.gt.u32 	%p78, %r237, 15;
	add.s32 	%r238, %r58, %r235;
	setp.gt.u32 	%p79, %r238, 159;
	or.pred  	%p25, %p78, %p79;
	mul.lo.s16 	%rs138, %rs137, 10;
	sub.s16 	%rs139, %rs136, %rs138;
	cvt.u32.u16 	%r240, %rs139;
	or.b32  	%r241, %r64, %r240;
	setp.eq.s32 	%p80, %r241, 0;
	add.s32 	%r242, %r64, %r240;
	setp.gt.u32 	%p81, %r242, 112;
	or.pred  	%p26, %p80, %p81;
	add.s16 	%rs140, %rs8, 2460;
	shr.u16 	%rs141, %rs140, 11;
	mul.lo.s16 	%rs142, %rs141, 10;
	sub.s16 	%rs143, %rs133, %rs142;
	cvt.u32.u16 	%r244, %rs143;
	and.b32  	%r245, %r244, 255;
	or.b32  	%r37, %r66, %r245;
	add.s32 	%r38, %r66, %r245;
	mul.wide.u16 	%r246, %rs137, 12544;
	mul.wide.u16 	%r247, %rs139, 112;
	or.b32  	%r248, %r246, %r245;
	add.s32 	%r39, %r248, %r247;
	mov.b32 	%r349, 0;
	mov.f32 	%f1008, 0f00000000;
	mov.f32 	%f1009, %f1008;
	mov.f32 	%f1010, %f1008;
	mov.f32 	%f1011, %f1008;
	mov.f32 	%f1012, %f1008;
	mov.f32 	%f1013, %f1008;
	mov.f32 	%f1014, %f1008;
	mov.f32 	%f1015, %f1008;
$L__BB0_1:
	ld.param.u64 	%rd39, [default_function_kernel0_param_0];
	cvta.to.global.u64 	%rd1, %rd39;
	mov.u32 	%r249, %tid.z;
	mov.u32 	%r44, %tid.y;
	mov.u32 	%r250, %tid.x;
	mul.lo.s32 	%r251, %r250, 13;
	mad.lo.s32 	%r252, %r44, 50, %r251;
	mad.lo.s32 	%r41, %r249, 200, %r252;
	shl.b32 	%r253, %r41, 2;
	mov.u32 	%r254, _ZZ24default_function_kernel0E15pad_temp_shared;
	add.s32 	%r42, %r254, %r253;
	setp.gt.u32 	%p82, %r250, 3;
	setp.gt.u32 	%p83, %r252, 199;
	bar.sync 	0;
	mov.u32 	%r255, %ctaid.y;
	mul.lo.s32 	%r256, %r255, 896;
	mad.lo.s32 	%r257, %r249, 25088, %r256;
	mov.u32 	%r258, %ctaid.x;
	shl.b32 	%r259, %r258, 3;
	add.s32 	%r260, %r257, %r259;
	mad.lo.s32 	%r261, %r349, 200704, %r260;
	add.s32 	%r46, %r261, -113;
	or.pred  	%p84, %p1, %p83;
	or.pred  	%p85, %p84, %p82;
	@%p85 bra 	$L__BB0_5;
	setp.gt.u32 	%p86, %r2, 112;
	setp.eq.s32 	%p87, %r1, 0;
	or.pred  	%p88, %p2, %p87;
	or.pred  	%p89, %p88, %p86;
	mov.f32 	%f995, 0f00000000;
	@%p89 bra 	$L__BB0_4;
	add.s32 	%r264, %r46, %r3;
	mul.wide.s32 	%rd5, %r264, 4;
	add.s64 	%rd6, %rd1, %rd5;
	ld.global.nc.f32 	%f995, [%rd6];
$L__BB0_4:
	st.shared.f32 	[%r42], %f995;
$L__BB0_5:
	setp.gt.u32 	%p90, %r252, 198;
	setp.gt.u32 	%p91, %r41, 1598;
	setp.gt.u32 	%p92, %r250, 3;
	or.pred  	%p93, %p3, %p91;
	or.pred  	%p94, %p93, %p90;
	or.pred  	%p95, %p94, %p92;
	@%p95 bra 	$L__BB0_9;
	setp.gt.u32 	%p96, %r5, 112;
	setp.eq.s32 	%p97, %r4, 0;
	or.pred  	%p98, %p4, %p97;
	or.pred  	%p99, %p98, %p96;
	mov.f32 	%f996, 0f00000000;
	@%p99 bra 	$L__BB0_8;
	add.s32 	%r267, %r46, %r6;
	mul.wide.s32 	%rd7, %r267, 4;
	add.s64 	%rd8, %rd1, %rd7;
	ld.global.nc.f32 	%f996, [%rd8];
$L__BB0_8:
	st.shared.f32 	[%r42+4], %f996;
$L__BB0_9:
	setp.gt.u32 	%p100, %r252, 197;
	setp.gt.u32 	%p101, %r41, 1597;
	setp.gt.u32 	%p102, %r250, 3;
	or.pred  	%p103, %p5, %p101;
	or.pred  	%p104, %p103, %p100;
	or.pred  	%p105, %p104, %p102;
	@%p105 bra 	$L__BB0_13;
	setp.gt.u32 	%p106, %r8, 112;
	setp.eq.s32 	%p107, %r7, 0;
	or.pred  	%p108, %p6, %p107;
	or.pred  	%p109, %p108, %p106;
	mov.f32 	%f997, 0f00000000;
	@%p109 bra 	$L__BB0_12;
	add.s32 	%r270, %r46, %r9;
	mul.wide.s32 	%rd9, %r270, 4;
	add.s64 	%rd10, %rd1, %rd9;
	ld.global.nc.f32 	%f997, [%rd10];
$L__BB0_12:
	st.shared.f32 	[%r42+8], %f997;
$L__BB0_13:
	setp.gt.u32 	%p110, %r252, 196;
	setp.gt.u32 	%p111, %r41, 1596;
	setp.gt.u32 	%p112, %r250, 3;
	or.pred  	%p113, %p7, %p111;
	or.pred  	%p114, %p113, %p110;
	or.pred  	%p115, %p114, %p112;
	@%p115 bra 	$L__BB0_17;
	setp.gt.u32 	%p116, %r11, 112;
	setp.eq.s32 	%p117, %r10, 0;
	or.pred  	%p118, %p8, %p117;
	or.pred  	%p119, %p118, %p116;
	mov.f32 	%f998, 0f00000000;
	@%p119 bra 	$L__BB0_16;
	add.s32 	%r273, %r46, %r12;
	mul.wide.s32 	%rd11, %r273, 4;
	add.s64 	%rd12, %rd1, %rd11;
	ld.global.nc.f32 	%f998, [%rd12];
$L__BB0_16:
	st.shared.f32 	[%r42+12], %f998;
$L__BB0_17:
	setp.gt.u32 	%p120, %r252, 195;
	setp.gt.u32 	%p121, %r41, 1595;
	setp.gt.u32 	%p122, %r250, 3;
	or.pred  	%p123, %p9, %p121;
	or.pred  	%p124, %p123, %p120;
	or.pred  	%p125, %p124, %p122;
	@%p125 bra 	$L__BB0_21;
	setp.gt.u32 	%p126, %r14, 112;
	setp.eq.s32 	%p127, %r13, 0;
	or.pred  	%p128, %p10, %p127;
	or.pred  	%p129, %p128, %p126;
	mov.f32 	%f999, 0f00000000;
	@%p129 bra 	$L__BB0_20;
	add.s32 	%r276, %r46, %r15;
	mul.wide.s32 	%rd13, %r276, 4;
	add.s64 	%rd14, %rd1, %rd13;
	ld.global.nc.f32 	%f999, [%rd14];
$L__BB0_20:
	st.shared.f32 	[%r42+16], %f999;
$L__BB0_21:
	setp.gt.u32 	%p130, %r252, 194;
	setp.gt.u32 	%p131, %r41, 1594;
	setp.gt.u32 	%p132, %r250, 3;
	or.pred  	%p133, %p11, %p131;
	or.pred  	%p134, %p133, %p130;
	or.pred  	%p135, %p134, %p132;
	@%p135 bra 	$L__BB0_25;
	setp.gt.u32 	%p136, %r17, 112;
	setp.eq.s32 	%p137, %r16, 0;
	or.pred  	%p138, %p12, %p137;
	or.pred  	%p139, %p138, %p136;
	mov.f32 	%f1000, 0f00000000;
	@%p139 bra 	$L__BB0_24;
	add.s32 	%r279, %r46, %r18;
	mul.wide.s32 	%rd15, %r279, 4;
	add.s64 	%rd16, %rd1, %rd15;
	ld.global.nc.f32 	%f1000, [%rd16];
$L__BB0_24:
	st.shared.f32 	[%r42+20], %f1000;
$L__BB0_25:
	setp.gt.u32 	%p140, %r252, 193;
	setp.gt.u32 	%p141, %r41, 1593;
	setp.gt.u32 	%p142, %r250, 3;
	or.pred  	%p143, %p13, %p141;
	or.pred  	%p144, %p143, %p140;
	or.pred  	%p145, %p144, %p142;
	@%p145 bra 	$L__BB0_29;
	setp.gt.u32 	%p146, %r20, 112;
	setp.eq.s32 	%p147, %r19, 0;
	or.pred  	%p148, %p14, %p147;
	or.pred  	%p149, %p148, %p146;
	mov.f32 	%f1001, 0f00000000;
	@%p149 bra 	$L__BB0_28;
	add.s32 	%r282, %r46, %r21;
	mul.wide.s32 	%rd17, %r282, 4;
	add.s64 	%rd18, %rd1, %rd17;
	ld.global.nc.f32 	%f1001, [%rd18];
$L__BB0_28:
	st.shared.f32 	[%r42+24], %f1001;
$L__BB0_29:
	setp.gt.u32 	%p150, %r252, 192;
	setp.gt.u32 	%p151, %r41, 1592;
	setp.gt.u32 	%p152, %r250, 3;
	or.pred  	%p153, %p15, %p151;
	or.pred  	%p154, %p153, %p150;
	or.pred  	%p155, %p154, %p152;
	@%p155 bra 	$L__BB0_33;
	setp.gt.u32 	%p156, %r23, 112;
	setp.eq.s32 	%p157, %r22, 0;
	or.pred  	%p158, %p16, %p157;
	or.pred  	%p159, %p158, %p156;
	mov.f32 	%f1002, 0f00000000;
	@%p159 bra 	$L__BB0_32;
	add.s32 	%r285, %r46, %r24;
	mul.wide.s32 	%rd19, %r285, 4;
	add.s64 	%rd20, %rd1, %rd19;
	ld.global.nc.f32 	%f1002, [%rd20];
$L__BB0_32:
	st.shared.f32 	[%r42+28], %f1002;
$L__BB0_33:
	setp.gt.u32 	%p160, %r252, 191;
	setp.gt.u32 	%p161, %r41, 1591;
	setp.gt.u32 	%p162, %r250, 3;
	or.pred  	%p163, %p17, %p161;
	or.pred  	%p164, %p163, %p160;
	or.pred  	%p165, %p164, %p162;
	@%p165 bra 	$L__BB0_37;
	setp.gt.u32 	%p166, %r26, 112;
	setp.eq.s32 	%p167, %r25, 0;
	or.pred  	%p168, %p18, %p167;
	or.pred  	%p169, %p168, %p166;
	mov.f32 	%f1003, 0f00000000;
	@%p169 bra 	$L__BB0_36;
	add.s32 	%r288, %r46, %r27;
	mul.wide.s32 	%rd21, %r288, 4;
	add.s64 	%rd22, %rd1, %rd21;
	ld.global.nc.f32 	%f1003, [%rd22];
$L__BB0_36:
	st.shared.f32 	[%r42+32], %f1003;
$L__BB0_37:
	setp.gt.u32 	%p170, %r252, 190;
	setp.gt.u32 	%p171, %r41, 1590;
	setp.gt.u32 	%p172, %r250, 3;
	or.pred  	%p173, %p19, %p171;
	or.pred  	%p174, %p173, %p170;
	or.pred  	%p175, %p174, %p172;
	@%p175 bra 	$L__BB0_41;
	setp.gt.u32 	%p176, %r29, 112;
	setp.eq.s32 	%p177, %r28, 0;
	or.pred  	%p178, %p20, %p177;
	or.pred  	%p179, %p178, %p176;
	mov.f32 	%f1004, 0f00000000;
	@%p179 bra 	$L__BB0_40;
	add.s32 	%r291, %r46, %r30;
	mul.wide.s32 	%rd23, %r291, 4;
	add.s64 	%rd24, %rd1, %rd23;
	ld.global.nc.f32 	%f1004, [%rd24];
$L__BB0_40:
	st.shared.f32 	[%r42+36], %f1004;
$L__BB0_41:
	setp.gt.u32 	%p180, %r252, 189;
	setp.gt.u32 	%p181, %r41, 1589;
	setp.gt.u32 	%p182, %r250, 3;
	or.pred  	%p183, %p21, %p181;
	or.pred  	%p184, %p183, %p180;
	or.pred  	%p185, %p184, %p182;
	@%p185 bra 	$L__BB0_45;
	setp.gt.u32 	%p186, %r32, 112;
	setp.eq.s32 	%p187, %r31, 0;
	or.pred  	%p188, %p22, %p187;
	or.pred  	%p189, %p188, %p186;
	mov.f32 	%f1005, 0f00000000;
	@%p189 bra 	$L__BB0_44;
	add.s32 	%r294, %r46, %r33;
	mul.wide.s32 	%rd25, %r294, 4;
	add.s64 	%rd26, %rd1, %rd25;
	ld.global.nc.f32 	%f1005, [%rd26];
$L__BB0_44:
	st.shared.f32 	[%r42+40], %f1005;
$L__BB0_45:
	setp.gt.u32 	%p190, %r250, 2;
	setp.gt.u32 	%p191, %r252, 188;
	setp.gt.u32 	%p192, %r41, 1588;
	or.pred  	%p193, %p23, %p192;
	or.pred  	%p194, %p193, %p191;
	or.pred  	%p195, %p194, %p190;
	@%p195 bra 	$L__BB0_49;
	setp.gt.u32 	%p196, %r35, 112;
	setp.eq.s32 	%p197, %r34, 0;
	or.pred  	%p198, %p24, %p197;
	or.pred  	%p199, %p198, %p196;
	mov.f32 	%f1006, 0f00000000;
	@%p199 bra 	$L__BB0_48;
	add.s32 	%r297, %r46, %r36;
	mul.wide.s32 	%rd27, %r297, 4;
	add.s64 	%rd28, %rd1, %rd27;
	ld.global.nc.f32 	%f1006, [%rd28];
$L__BB0_48:
	st.shared.f32 	[%r42+44], %f1006;
$L__BB0_49:
	setp.gt.u32 	%p200, %r252, 187;
	setp.gt.u32 	%p201, %r41, 1587;
	setp.gt.u32 	%p202, %r250, 2;
	or.pred  	%p203, %p25, %p201;
	or.pred  	%p204, %p203, %p200;
	or.pred  	%p205, %p204, %p202;
	@%p205 bra 	$L__BB0_53;
	setp.gt.u32 	%p206, %r38, 112;
	setp.eq.s32 	%p207, %r37, 0;
	or.pred  	%p208, %p26, %p207;
	or.pred  	%p209, %p208, %p206;
	mov.f32 	%f1007, 0f00000000;
	@%p209 bra 	$L__BB0_52;
	add.s32 	%r300, %r46, %r39;
	mul.wide.s32 	%rd29, %r300, 4;
	add.s64 	%rd30, %rd1, %rd29;
	ld.global.nc.f32 	%f1007, [%rd30];
$L__BB0_52:
	st.shared.f32 	[%r42+48], %f1007;
$L__BB0_53:
	ld.param.u64 	%rd40, [default_function_kernel0_param_1];
	mov.u32 	%r302, %ctaid.z;
	mov.u32 	%r303, %tid.z;
	mul.lo.s32 	%r304, %r303, 1152;
	mad.lo.s32 	%r305, %r302, 9216, %r304;
	mad.lo.s32 	%r306, %r349, 144, %r305;
	shl.b32 	%r307, %r44, 3;
	shl.b32 	%r308, %r250, 1;
	add.s32 	%r309, %r307, %r308;
	shr.u32 	%r310, %r309, 4;
	and.b32  	%r311, %r309, 14;
	mul.lo.s32 	%r312, %r311, 9;
	mad.lo.s32 	%r313, %r310, 576, %r312;
	add.s32 	%r314, %r306, %r313;
	cvta.to.global.u64 	%rd31, %rd40;
	mul.wide.u32 	%rd32, %r314, 4;
	add.s64 	%rd33, %rd31, %rd32;
	ld.global.nc.f32 	%f65, [%rd33];
	mul.lo.s32 	%r315, %r44, 72;
	mad.lo.s32 	%r316, %r303, 288, %r315;
	mad.lo.s32 	%r317, %r250, 18, %r316;
	shl.b32 	%r318, %r317, 2;
	mov.u32 	%r319, _ZZ24default_function_kernel0E13kernel_shared;
	add.s32 	%r320, %r319, %r318;
	st.shared.f32 	[%r320], %f65;
	ld.global.nc.f32 	%f66, [%rd33+4];
	st.shared.f32 	[%r320+4], %f66;
	ld.global.nc.f32 	%f67, [%rd33+8];
	st.shared.f32 	[%r320+8], %f67;
	ld.global.nc.f32 	%f68, [%rd33+12];
	st.shared.f32 	[%r320+12], %f68;
	ld.global.nc.f32 	%f69, [%rd33+16];
	st.shared.f32 	[%r320+16], %f69;
	ld.global.nc.f32 	%f70, [%rd33+20];
	st.shared.f32 	[%r320+20], %f70;
	ld.global.nc.f32 	%f71, [%rd33+24];
	st.shared.f32 	[%r320+24], %f71;
	ld.global.nc.f32 	%f72, [%rd33+28];
	st.shared.f32 	[%r320+28], %f72;
	ld.global.nc.f32 	%f73, [%rd33+32];
	st.shared.f32 	[%r320+32], %f73;
	mul.lo.s32 	%r321, %r310, 432;
	mad.lo.s32 	%r322, %r309, 9, %r321;
	add.s32 	%r323, %r322, %r306;
	add.s32 	%r324, %r323, 9;
	mul.wide.u32 	%rd34, %r324, 4;
	add.s64 	%rd35, %rd31, %rd34;
	ld.global.nc.f32 	%f74, [%rd35];
	st.shared.f32 	[%r320+36], %f74;
	ld.global.nc.f32 	%f75, [%rd35+4];
	st.shared.f32 	[%r320+40], %f75;
	ld.global.nc.f32 	%f76, [%rd35+8];
	st.shared.f32 	[%r320+44], %f76;
	ld.global.nc.f32 	%f77, [%rd35+12];
	st.shared.f32 	[%r320+48], %f77;
	ld.global.nc.f32 	%f78, [%rd35+16];
	st.shared.f32 	[%r320+52], %f78;
	ld.global.nc.f32 	%f79, [%rd35+20];
	st.shared.f32 	[%r320+56], %f79;
	ld.global.nc.f32 	%f80, [%rd35+24];
	st.shared.f32 	[%r320+60], %f80;
	ld.global.nc.f32 	%f81, [%rd35+28];
	st.shared.f32 	[%r320+64], %f81;
	ld.global.nc.f32 	%f82, [%rd35+32];
	st.shared.f32 	[%r320+68], %f82;
	bar.sync 	0;
	mov.b32 	%r350, 0;
	mov.pred 	%p213, -1;
$L__BB0_54:
	mov.pred 	%p27, %p213;
	mov.u32 	%r326, %tid.x;
	shl.b32 	%r48, %r326, 1;
	mad.lo.s32 	%r327, %r350, 800, %r48;
	mov.u32 	%r328, %tid.z;
	mul.lo.s32 	%r329, %r328, 288;
	mad.lo.s32 	%r330, %r350, 72, %r329;
	mov.u32 	%r49, %tid.y;
	mad.lo.s32 	%r331, %r49, 10, %r327;
	shl.b32 	%r332, %r331, 2;
	mov.u32 	%r333, _ZZ24default_function_kernel0E15pad_temp_shared;
	add.s32 	%r334, %r333, %r332;
	ld.shared.f32 	%f83, [%r334];
	ld.shared.f32 	%f84, [%r334+160];
	ld.shared.f32 	%f85, [%r334+4];
	ld.shared.f32 	%f86, [%r334+164];
	ld.shared.f32 	%f87, [%r334+8];
	ld.shared.f32 	%f88, [%r334+168];
	ld.shared.f32 	%f89, [%r334+12];
	ld.shared.f32 	%f90, [%r334+172];
	ld.shared.f32 	%f91, [%r334+400];
	ld.shared.f32 	%f92, [%r334+560];
	ld.shared.f32 	%f93, [%r334+404];
	ld.shared.f32 	%f94, [%r334+564];
	ld.shared.f32 	%f95, [%r334+408];
	ld.shared.f32 	%f96, [%r334+568];
	ld.shared.f32 	%f97, [%r334+412];
	ld.shared.f32 	%f98, [%r334+572];
	ld.shared.f32 	%f99, [%r334+800];
	ld.shared.f32 	%f100, [%r334+960];
	ld.shared.f32 	%f101, [%r334+804];
	ld.shared.f32 	%f102, [%r334+964];
	ld.shared.f32 	%f103, [%r334+808];
	ld.shared.f32 	%f104, [%r334+968];
	ld.shared.f32 	%f105, [%r334+812];
	ld.shared.f32 	%f106, [%r334+972];
	ld.shared.f32 	%f107, [%r334+1200];
	ld.shared.f32 	%f108, [%r334+1360];
	ld.shared.f32 	%f109, [%r334+1204];
	ld.shared.f32 	%f110, [%r334+1364];
	ld.shared.f32 	%f111, [%r334+1208];
	ld.shared.f32 	%f112, [%r334+1368];
	ld.shared.f32 	%f113, [%r334+1212];
	ld.shared.f32 	%f114, [%r334+1372];
	ld.shared.f32 	%f115, [%r334+1600];
	ld.shared.f32 	%f116, [%r334+1760];
	ld.shared.f32 	%f117, [%r334+1604];
	ld.shared.f32 	%f118, [%r334+1764];
	ld.shared.f32 	%f119, [%r334+1608];
	ld.shared.f32 	%f120, [%r334+1768];
	ld.shared.f32 	%f121, [%r334+1612];
	ld.shared.f32 	%f122, [%r334+1772];
	ld.shared.f32 	%f123, [%r334+2000];
	ld.shared.f32 	%f124, [%r334+2160];
	ld.shared.f32 	%f125, [%r334+2004];
	ld.shared.f32 	%f126, [%r334+2164];
	ld.shared.f32 	%f127, [%r334+2008];
	ld.shared.f32 	%f128, [%r334+2168];
	ld.shared.f32 	%f129, [%r334+2012];
	ld.shared.f32 	%f130, [%r334+2172];
	ld.shared.f32 	%f131, [%r334+2400];
	ld.shared.f32 	%f132, [%r334+2560];
	ld.shared.f32 	%f133, [%r334+2404];
	ld.shared.f32 	%f134, [%r334+2564];
	ld.shared.f32 	%f135, [%r334+2408];
	ld.shared.f32 	%f136, [%r334+2568];
	ld.shared.f32 	%f137, [%r334+2412];
	ld.shared.f32 	%f138, [%r334+2572];
	ld.shared.f32 	%f139, [%r334+2800];
	ld.shared.f32 	%f140, [%r334+2960];
	ld.shared.f32 	%f141, [%r334+2804];
	ld.shared.f32 	%f142, [%r334+2964];
	ld.shared.f32 	%f143, [%r334+2808];
	ld.shared.f32 	%f144, [%r334+2968];
	ld.shared.f32 	%f145, [%r334+2812];
	ld.shared.f32 	%f146, [%r334+2972];
	shl.b32 	%r335, %r330, 2;
	mov.u32 	%r336, _ZZ24default_function_kernel0E13kernel_shared;
	add.s32 	%r337, %r336, %r335;
	ld.shared.f32 	%f147, [%r337];
	ld.shared.f32 	%f148, [%r337+4];
	ld.shared.f32 	%f149, [%r337+8];
	ld.shared.f32 	%f150, [%r337+36];
	ld.shared.f32 	%f151, [%r337+40];
	ld.shared.f32 	%f152, [%r337+44];
	ld.shared.f32 	%f153, [%r337+72];
	ld.shared.f32 	%f154, [%r337+76];
	ld.shared.f32 	%f155, [%r337+80];
	ld.shared.f32 	%f156, [%r337+108];
	ld.shared.f32 	%f157, [%r337+112];
	ld.shared.f32 	%f158, [%r337+116];
	ld.shared.f32 	%f159, [%r337+144];
	ld.shared.f32 	%f160, [%r337+148];
	ld.shared.f32 	%f161, [%r337+152];
	ld.shared.f32 	%f162, [%r337+180];
	ld.shared.f32 	%f163, [%r337+184];
	ld.shared.f32 	%f164, [%r337+188];
	ld.shared.f32 	%f165, [%r337+216];
	ld.shared.f32 	%f166, [%r337+220];
	ld.shared.f32 	%f167, [%r337+224];
	ld.shared.f32 	%f168, [%r337+252];
	ld.shared.f32 	%f169, [%r337+256];
	ld.shared.f32 	%f170, [%r337+260];
	ld.shared.f32 	%f171, [%r337+576];
	ld.shared.f32 	%f172, [%r337+580];
	ld.shared.f32 	%f173, [%r337+584];
	ld.shared.f32 	%f174, [%r337+612];
	ld.shared.f32 	%f175, [%r337+616];
	ld.shared.f32 	%f176, [%r337+620];
	ld.shared.f32 	%f177, [%r337+648];
	ld.shared.f32 	%f178, [%r337+652];
	ld.shared.f32 	%f179, [%r337+656];
	ld.shared.f32 	%f180, [%r337+684];
	ld.shared.f32 	%f181, [%r337+688];
	ld.shared.f32 	%f182, [%r337+692];
	ld.shared.f32 	%f183, [%r337+720];
	ld.shared.f32 	%f184, [%r337+724];
	ld.shared.f32 	%f185, [%r337+728];
	ld.shared.f32 	%f186, [%r337+756];
	ld.shared.f32 	%f187, [%r337+760];
	ld.shared.f32 	%f188, [%r337+764];
	ld.shared.f32 	%f189, [%r337+792];
	ld.shared.f32 	%f190, [%r337+796];
	ld.shared.f32 	%f191, [%r337+800];
	ld.shared.f32 	%f192, [%r337+828];
	ld.shared.f32 	%f193, [%r337+832];
	ld.shared.f32 	%f194, [%r337+836];
	fma.rn.f32 	%f195, %f83, %f147, %f1008;
	fma.rn.f32 	%f196, %f84, %f147, %f1012;
	fma.rn.f32 	%f197, %f85, %f147, %f1009;
	fma.rn.f32 	%f198, %f86, %f147, %f1013;
	fma.rn.f32 	%f199, %f83, %f171, %f1010;
	fma.rn.f32 	%f200, %f84, %f171, %f1014;
	fma.rn.f32 	%f201, %f85, %f171, %f1011;
	fma.rn.f32 	%f202, %f86, %f171, %f1015;
	fma.rn.f32 	%f203, %f85, %f148, %f195;
	fma.rn.f32 	%f204, %f86, %f148, %f196;
	fma.rn.f32 	%f205, %f87, %f148, %f197;
	fma.rn.f32 	%f206, %f88, %f148, %f198;
	fma.rn.f32 	%f207, %f85, %f172, %f199;
	fma.rn.f32 	%f208, %f86, %f172, %f200;
	fma.rn.f32 	%f209, %f87, %f172, %f201;
	fma.rn.f32 	%f210, %f88, %f172, %f202;
	fma.rn.f32 	%f211, %f87, %f149, %f203;
	fma.rn.f32 	%f212, %f88, %f149, %f204;
	fma.rn.f32 	%f213, %f89, %f149, %f205;
	fma.rn.f32 	%f214, %f90, %f149, %f206;
	fma.rn.f32 	%f215, %f87, %f173, %f207;
	fma.rn.f32 	%f216, %f88, %f173, %f208;
	fma.rn.f32 	%f217, %f89, %f173, %f209;
	fma.rn.f32 	%f218, %f90, %f173, %f210;
	fma.rn.f32 	%f219, %f91, %f150, %f211;
	fma.rn.f32 	%f220, %f92, %f150, %f212;
	fma.rn.f32 	%f221, %f93, %f150, %f213;
	fma.rn.f32 	%f222, %f94, %f150, %f214;
	fma.rn.f32 	%f223, %f91, %f174, %f215;
	fma.rn.f32 	%f224, %f92, %f174, %f216;
	fma.rn.f32 	%f225, %f93, %f174, %f217;
	fma.rn.f32 	%f226, %f94, %f174, %f218;
	fma.rn.f32 	%f227, %f93, %f151, %f219;
	fma.rn.f32 	%f228, %f94, %f151, %f220;
	fma.rn.f32 	%f229, %f95, %f151, %f221;
	fma.rn.f32 	%f230, %f96, %f151, %f222;
	fma.rn.f32 	%f231, %f93, %f175, %f223;
	fma.rn.f32 	%f232, %f94, %f175, %f224;
	fma.rn.f32 	%f233, %f95, %f175, %f225;
	fma.rn.f32 	%f234, %f96, %f175, %f226;
	fma.rn.f32 	%f235, %f95, %f152, %f227;
	fma.rn.f32 	%f236, %f96, %f152, %f228;
	fma.rn.f32 	%f237, %f97, %f152, %f229;
	fma.rn.f32 	%f238, %f98, %f152, %f230;
	fma.rn.f32 	%f239, %f95, %f176, %f231;
	fma.rn.f32 	%f240, %f96, %f176, %f232;
	fma.rn.f32 	%f241, %f97, %f176, %f233;
	fma.rn.f32 	%f242, %f98, %f176, %f234;
	fma.rn.f32 	%f243, %f99, %f153, %f235;
	fma.rn.f32 	%f244, %f100, %f153, %f236;
	fma.rn.f32 	%f245, %f101, %f153, %f237;
	fma.rn.f32 	%f246, %f102, %f153, %f238;
	fma.rn.f32 	%f247, %f99, %f177, %f239;
	fma.rn.f32 	%f248, %f100, %f177, %f240;
	fma.rn.f32 	%f249, %f101, %f177, %f241;
	fma.rn.f32 	%f250, %f102, %f177, %f242;
	fma.rn.f32 	%f251, %f101, %f154, %f243;
	fma.rn.f32 	%f252, %f102, %f154, %f244;
	fma.rn.f32 	%f253, %f103, %f154, %f245;
	fma.rn.f32 	%f254, %f104, %f154, %f246;
	fma.rn.f32 	%f255, %f101, %f178, %f247;
	fma.rn.f32 	%f256, %f102, %f178, %f248;
	fma.rn.f32 	%f257, %f103, %f178, %f249;
	fma.rn.f32 	%f258, %f104, %f178, %f250;
	fma.rn.f32 	%f259, %f103, %f155, %f251;
	fma.rn.f32 	%f260, %f104, %f155, %f252;
	fma.rn.f32 	%f261, %f105, %f155, %f253;
	fma.rn.f32 	%f262, %f106, %f155, %f254;
	fma.rn.f32 	%f263, %f103, %f179, %f255;
	fma.rn.f32 	%f264, %f104, %f179, %f256;
	fma.rn.f32 	%f265, %f105, %f179, %f257;
	fma.rn.f32 	%f266, %f106, %f179, %f258;
	fma.rn.f32 	%f267, %f107, %f156, %f259;
	fma.rn.f32 	%f268, %f108, %f156, %f260;
	fma.rn.f32 	%f269, %f109, %f156, %f261;
	fma.rn.f32 	%f270, %f110, %f156, %f262;
	fma.rn.f32 	%f271, %f107, %f180, %f263;
	fma.rn.f32 	%f272, %f108, %f180, %f264;
	fma.rn.f32 	%f273, %f109, %f180, %f265;
	fma.rn.f32 	%f274, %f110, %f180, %f266;
	fma.rn.f32 	%f275, %f109, %f157, %f267;
	fma.rn.f32 	%f276, %f110, %f157, %f268;
	fma.rn.f32 	%f277, %f111, %f157, %f269;
	fma.rn.f32 	%f278, %f112, %f157, %f270;
	fma.rn.f32 	%f279, %f109, %f181, %f271;
	fma.rn.f32 	%f280, %f110, %f181, %f272;
	fma.rn.f32 	%f281, %f111, %f181, %f273;
	fma.rn.f32 	%f282, %f112, %f181, %f274;
	fma.rn.f32 	%f283, %f111, %f158, %f275;
	fma.rn.f32 	%f284, %f112, %f158, %f276;
	fma.rn.f32 	%f285, %f113, %f158, %f277;
	fma.rn.f32 	%f286, %f114, %f158, %f278;
	fma.rn.f32 	%f287, %f111, %f182, %f279;
	fma.rn.f32 	%f288, %f112, %f182, %f280;
	fma.rn.f32 	%f289, %f113, %f182, %f281;
	fma.rn.f32 	%f290, %f114, %f182, %f282;
	fma.rn.f32 	%f291, %f115, %f159, %f283;
	fma.rn.f32 	%f292, %f116, %f159, %f284;
	fma.rn.f32 	%f293, %f117, %f159, %f285;
	fma.rn.f32 	%f294, %f118, %f159, %f286;
	fma.rn.f32 	%f295, %f115, %f183, %f287;
	fma.rn.f32 	%f296, %f116, %f183, %f288;
	fma.rn.f32 	%f297, %f117, %f183, %f289;
	fma.rn.f32 	%f298, %f118, %f183, %f290;
	fma.rn.f32 	%f299, %f117, %f160, %f291;
	fma.rn.f32 	%f300, %f118, %f160, %f292;
	fma.rn.f32 	%f301, %f119, %f160, %f293;
	fma.rn.f32 	%f302, %f120, %f160, %f294;
	fma.rn.f32 	%f303, %f117, %f184, %f295;
	fma.rn.f32 	%f304, %f118, %f184, %f296;
	fma.rn.f32 	%f305, %f119, %f184, %f297;
	fma.rn.f32 	%f306, %f120, %f184, %f298;
	fma.rn.f32 	%f307, %f119, %f161, %f299;
	fma.rn.f32 	%f308, %f120, %f161, %f300;
	fma.rn.f32 	%f309, %f121, %f161, %f301;
	fma.rn.f32 	%f310, %f122, %f161, %f302;
	fma.rn.f32 	%f311, %f119, %f185, %f303;
	fma.rn.f32 	%f312, %f120, %f185, %f304;
	fma.rn.f32 	%f313, %f121, %f185, %f305;
	fma.rn.f32 	%f314, %f122, %f185, %f306;
	fma.rn.f32 	%f315, %f123, %f162, %f307;
	fma.rn.f32 	%f316, %f124, %f162, %f308;
	fma.rn.f32 	%f317, %f125, %f162, %f309;
	fma.rn.f32 	%f318, %f126, %f162, %f310;
	fma.rn.f32 	%f319, %f123, %f186, %f311;
	fma.rn.f32 	%f320, %f124, %f186, %f312;
	fma.rn.f32 	%f321, %f125, %f186, %f313;
	fma.rn.f32 	%f322, %f126, %f186, %f314;
	fma.rn.f32 	%f323, %f125, %f163, %f315;
	fma.rn.f32 	%f324, %f126, %f163, %f316;
	fma.rn.f32 	%f325, %f127, %f163, %f317;
	fma.rn.f32 	%f326, %f128, %f163, %f318;
	fma.rn.f32 	%f327, %f125, %f187, %f319;
	fma.rn.f32 	%f328, %f126, %f187, %f320;
	fma.rn.f32 	%f329, %f127, %f187, %f321;
	fma.rn.f32 	%f330, %f128, %f187, %f322;
	fma.rn.f32 	%f331, %f127, %f164, %f323;
	fma.rn.f32 	%f332, %f128, %f164, %f324;
	fma.rn.f32 	%f333, %f129, %f164, %f325;
	fma.rn.f32 	%f334, %f130, %f164, %f326;
	fma.rn.f32 	%f335, %f127, %f188, %f327;
	fma.rn.f32 	%f336, %f128, %f188, %f328;
	fma.rn.f32 	%f337, %f129, %f188, %f329;
	fma.rn.f32 	%f338, %f130, %f188, %f330;
	fma.rn.f32 	%f339, %f131, %f165, %f331;
	fma.rn.f32 	%f340, %f132, %f165, %f332;
	fma.rn.f32 	%f341, %f133, %f165, %f333;
	fma.rn.f32 	%f342, %f134, %f165, %f334;
	fma.rn.f32 	%f343, %f131, %f189, %f335;
	fma.rn.f32 	%f344, %f132, %f189, %f336;
	fma.rn.f32 	%f345, %f133, %f189, %f337;
	fma.rn.f32 	%f346, %f134, %f189, %f338;
	fma.rn.f32 	%f347, %f133, %f166, %f339;
	fma.rn.f32 	%f348, %f134, %f166, %f340;
	fma.rn.f32 	%f349, %f135, %f166, %f341;
	fma.rn.f32 	%f350, %f136, %f166, %f342;
	fma.rn.f32 	%f351, %f133, %f190, %f343;
	fma.rn.f32 	%f352, %f134, %f190, %f344;
	fma.rn.f32 	%f353, %f135, %f190, %f345;
	fma.rn.f32 	%f354, %f136, %f190, %f346;
	fma.rn.f32 	%f355, %f135, %f167, %f347;
	fma.rn.f32 	%f356, %f136, %f167, %f348;
	fma.rn.f32 	%f357, %f137, %f167, %f349;
	fma.rn.f32 	%f358, %f138, %f167, %f350;
	fma.rn.f32 	%f359, %f135, %f191, %f351;
	fma.rn.f32 	%f360, %f136, %f191, %f352;
	fma.rn.f32 	%f361, %f137, %f191, %f353;
	fma.rn.f32 	%f362, %f138, %f191, %f354;
	fma.rn.f32 	%f363, %f139, %f168, %f355;
	fma.rn.f32 	%f364, %f140, %f168, %f356;
	fma.rn.f32 	%f365, %f141, %f168, %f357;
	fma.rn.f32 	%f366, %f142, %f168, %f358;
	fma.rn.f32 	%f367, %f139, %f192, %f359;
	fma.rn.f32 	%f368, %f140, %f192, %f360;
	fma.rn.f32 	%f369, %f141, %f192, %f361;
	fma.rn.f32 	%f370, %f142, %f192, %f362;
	fma.rn.f32 	%f371, %f141, %f169, %f363;
	fma.rn.f32 	%f372, %f142, %f169, %f364;
	fma.rn.f32 	%f373, %f143, %f169, %f365;
	fma.rn.f32 	%f374, %f144, %f169, %f366;
	fma.rn.f32 	%f375, %f141, %f193, %f367;
	fma.rn.f32 	%f376, %f142, %f193, %f368;
	fma.rn.f32 	%f377, %f143, %f193, %f369;
	fma.rn.f32 	%f378, %f144, %f193, %f370;
	fma.rn.f32 	%f379, %f143, %f170, %f371;
	fma.rn.f32 	%f380, %f144, %f170, %f372;
	fma.rn.f32 	%f381, %f145, %f170, %f373;
	fma.rn.f32 	%f382, %f146, %f170, %f374;
	fma.rn.f32 	%f383, %f143, %f194, %f375;
	fma.rn.f32 	%f384, %f144, %f194, %f376;
	fma.rn.f32 	%f385, %f145, %f194, %f377;
	fma.rn.f32 	%f386, %f146, %f194, %f378;
	ld.shared.f32 	%f387, [%r334+40];
	ld.shared.f32 	%f388, [%r334+200];
	ld.shared.f32 	%f389, [%r334+44];
	ld.shared.f32 	%f390, [%r334+204];
	ld.shared.f32 	%f391, [%r334+48];
	ld.shared.f32 	%f392, [%r334+208];
	ld.shared.f32 	%f393, [%r334+52];
	ld.shared.f32 	%f394, [%r334+212];
	ld.shared.f32 	%f395, [%r334+440];
	ld.shared.f32 	%f396, [%r334+600];
	ld.shared.f32 	%f397, [%r334+444];
	ld.shared.f32 	%f398, [%r334+604];
	ld.shared.f32 	%f399, [%r334+448];
	ld.shared.f32 	%f400, [%r334+608];
	ld.shared.f32 	%f401, [%r334+452];
	ld.shared.f32 	%f402, [%r334+612];
	ld.shared.f32 	%f403, [%r334+840];
	ld.shared.f32 	%f404, [%r334+1000];
	ld.shared.f32 	%f405, [%r334+844];
	ld.shared.f32 	%f406, [%r334+1004];
	ld.shared.f32 	%f407, [%r334+848];
	ld.shared.f32 	%f408, [%r334+1008];
	ld.shared.f32 	%f409, [%r334+852];
	ld.shared.f32 	%f410, [%r334+1012];
	ld.shared.f32 	%f411, [%r334+1240];
	ld.shared.f32 	%f412, [%r334+1400];
	ld.shared.f32 	%f413, [%r334+1244];
	ld.shared.f32 	%f414, [%r334+1404];
	ld.shared.f32 	%f415, [%r334+1248];
	ld.shared.f32 	%f416, [%r334+1408];
	ld.shared.f32 	%f417, [%r334+1252];
	ld.shared.f32 	%f418, [%r334+1412];
	ld.shared.f32 	%f419, [%r334+1640];
	ld.shared.f32 	%f420, [%r334+1800];
	ld.shared.f32 	%f421, [%r334+1644];
	ld.shared.f32 	%f422, [%r334+1804];
	ld.shared.f32 	%f423, [%r334+1648];
	ld.shared.f32 	%f424, [%r334+1808];
	ld.shared.f32 	%f425, [%r334+1652];
	ld.shared.f32 	%f426, [%r334+1812];
	ld.shared.f32 	%f427, [%r334+2040];
	ld.shared.f32 	%f428, [%r334+2200];
	ld.shared.f32 	%f429, [%r334+2044];
	ld.shared.f32 	%f430, [%r334+2204];
	ld.shared.f32 	%f431, [%r334+2048];
	ld.shared.f32 	%f432, [%r334+2208];
	ld.shared.f32 	%f433, [%r334+2052];
	ld.shared.f32 	%f434, [%r334+2212];
	ld.shared.f32 	%f435, [%r334+2440];
	ld.shared.f32 	%f436, [%r334+2600];
	ld.shared.f32 	%f437, [%r334+2444];
	ld.shared.f32 	%f438, [%r334+2604];
	ld.shared.f32 	%f439, [%r334+2448];
	ld.shared.f32 	%f440, [%r334+2608];
	ld.shared.f32 	%f441, [%r334+2452];
	ld.shared.f32 	%f442, [%r334+2612];
	ld.shared.f32 	%f443, [%r334+2840];
	ld.shared.f32 	%f444, [%r334+3000];
	ld.shared.f32 	%f445, [%r334+2844];
	ld.shared.f32 	%f446, [%r334+3004];
	ld.shared.f32 	%f447, [%r334+2848];
	ld.shared.f32 	%f448, [%r334+3008];
	ld.shared.f32 	%f449, [%r334+2852];
	ld.shared.f32 	%f450, [%r334+3012];
	ld.shared.f32 	%f451, [%r337+12];
	ld.shared.f32 	%f452, [%r337+16];
	ld.shared.f32 	%f453, [%r337+20];
	ld.shared.f32 	%f454, [%r337+48];
	ld.shared.f32 	%f455, [%r337+52];
	ld.shared.f32 	%f456, [%r337+56];
	ld.shared.f32 	%f457, [%r337+84];
	ld.shared.f32 	%f458, [%r337+88];
	ld.shared.f32 	%f459, [%r337+92];
	ld.shared.f32 	%f460, [%r337+120];
	ld.shared.f32 	%f461, [%r337+124];
	ld.shared.f32 	%f462, [%r337+128];
	ld.shared.f32 	%f463, [%r337+156];
	ld.shared.f32 	%f464, [%r337+160];
	ld.shared.f32 	%f465, [%r337+164];
	ld.shared.f32 	%f466, [%r337+192];
	ld.shared.f32 	%f467, [%r337+196];
	ld.shared.f32 	%f468, [%r337+200];
	ld.shared.f32 	%f469, [%r337+228];
	ld.shared.f32 	%f470, [%r337+232];
	ld.shared.f32 	%f471, [%r337+236];
	ld.shared.f32 	%f472, [%r337+264];
	ld.shared.f32 	%f473, [%r337+268];
	ld.shared.f32 	%f474, [%r337+272];
	ld.shared.f32 	%f475, [%r337+588];
	ld.shared.f32 	%f476, [%r337+592];
	ld.shared.f32 	%f477, [%r337+596];
	ld.shared.f32 	%f478, [%r337+624];
	ld.shared.f32 	%f479, [%r337+628];
	ld.shared.f32 	%f480, [%r337+632];
	ld.shared.f32 	%f481, [%r337+660];
	ld.shared.f32 	%f482, [%r337+664];
	ld.shared.f32 	%f483, [%r337+668];
	ld.shared.f32 	%f484, [%r337+696];
	ld.shared.f32 	%f485, [%r337+700];
	ld.shared.f32 	%f486, [%r337+704];
	ld.shared.f32 	%f487, [%r337+732];
	ld.shared.f32 	%f488, [%r337+736];
	ld.shared.f32 	%f489, [%r337+740];
	ld.shared.f32 	%f490, [%r337+768];
	ld.shared.f32 	%f491, [%r337+772];
	ld.shared.f32 	%f492, [%r337+776];
	ld.shared.f32 	%f493, [%r337+804];
	ld.shared.f32 	%f494, [%r337+808];
	ld.shared.f32 	%f495, [%r337+812];
	ld.shared.f32 	%f496, [%r337+840];
	ld.shared.f32 	%f497, [%r337+844];
	ld.shared.f32 	%f498, [%r337+848];
	fma.rn.f32 	%f499, %f387, %f451, %f379;
	fma.rn.f32 	%f500, %f388, %f451, %f380;
	fma.rn.f32 	%f501, %f389, %f451, %f381;
	fma.rn.f32 	%f502, %f390, %f451, %f382;
	fma.rn.f32 	%f503, %f387, %f475, %f383;
	fma.rn.f32 	%f504, %f388, %f475, %f384;
	fma.rn.f32 	%f505, %f389, %f475, %f385;
	fma.rn.f32 	%f506, %f390, %f475, %f386;
	fma.rn.f32 	%f507, %f389, %f452, %f499;
	fma.rn.f32 	%f508, %f390, %f452, %f500;
	fma.rn.f32 	%f509, %f391, %f452, %f501;
	fma.rn.f32 	%f510, %f392, %f452, %f502;
	fma.rn.f32 	%f511, %f389, %f476, %f503;
	fma.rn.f32 	%f512, %f390, %f476, %f504;
	fma.rn.f32 	%f513, %f391, %f476, %f505;
	fma.rn.f32 	%f514, %f392, %f476, %f506;
	fma.rn.f32 	%f515, %f391, %f453, %f507;
	fma.rn.f32 	%f516, %f392, %f453, %f508;
	fma.rn.f32 	%f517, %f393, %f453, %f509;
	fma.rn.f32 	%f518, %f394, %f453, %f510;
	fma.rn.f32 	%f519, %f391, %f477, %f511;
	fma.rn.f32 	%f520, %f392, %f477, %f512;
	fma.rn.f32 	%f521, %f393, %f477, %f513;
	fma.rn.f32 	%f522, %f394, %f477, %f514;
	fma.rn.f32 	%f523, %f395, %f454, %f515;
	fma.rn.f32 	%f524, %f396, %f454, %f516;
	fma.rn.f32 	%f525, %f397, %f454, %f517;
	fma.rn.f32 	%f526, %f398, %f454, %f518;
	fma.rn.f32 	%f527, %f395, %f478, %f519;
	fma.rn.f32 	%f528, %f396, %f478, %f520;
	fma.rn.f32 	%f529, %f397, %f478, %f521;
	fma.rn.f32 	%f530, %f398, %f478, %f522;
	fma.rn.f32 	%f531, %f397, %f455, %f523;
	fma.rn.f32 	%f532, %f398, %f455, %f524;
	fma.rn.f32 	%f533, %f399, %f455, %f525;
	fma.rn.f32 	%f534, %f400, %f455, %f526;
	fma.rn.f32 	%f535, %f397, %f479, %f527;
	fma.rn.f32 	%f536, %f398, %f479, %f528;
	fma.rn.f32 	%f537, %f399, %f479, %f529;
	fma.rn.f32 	%f538, %f400, %f479, %f530;
	fma.rn.f32 	%f539, %f399, %f456, %f531;
	fma.rn.f32 	%f540, %f400, %f456, %f532;
	fma.rn.f32 	%f541, %f401, %f456, %f533;
	fma.rn.f32 	%f542, %f402, %f456, %f534;
	fma.rn.f32 	%f543, %f399, %f480, %f535;
	fma.rn.f32 	%f544, %f400, %f480, %f536;
	fma.rn.f32 	%f545, %f401, %f480, %f537;
	fma.rn.f32 	%f546, %f402, %f480, %f538;
	fma.rn.f32 	%f547, %f403, %f457, %f539;
	fma.rn.f32 	%f548, %f404, %f457, %f540;
	fma.rn.f32 	%f549, %f405, %f457, %f541;
	fma.rn.f32 	%f550, %f406, %f457, %f542;
	fma.rn.f32 	%f551, %f403, %f481, %f543;
	fma.rn.f32 	%f552, %f404, %f481, %f544;
	fma.rn.f32 	%f553, %f405, %f481, %f545;
	fma.rn.f32 	%f554, %f406, %f481, %f546;
	fma.rn.f32 	%f555, %f405, %f458, %f547;
	fma.rn.f32 	%f556, %f406, %f458, %f548;
	fma.rn.f32 	%f557, %f407, %f458, %f549;
	fma.rn.f32 	%f558, %f408, %f458, %f550;
	fma.rn.f32 	%f559, %f405, %f482, %f551;
	fma.rn.f32 	%f560, %f406, %f482, %f552;
	fma.rn.f32 	%f561, %f407, %f482, %f553;
	fma.rn.f32 	%f562, %f408, %f482, %f554;
	fma.rn.f32 	%f563, %f407, %f459, %f555;
	fma.rn.f32 	%f564, %f408, %f459, %f556;
	fma.rn.f32 	%f565, %f409, %f459, %f557;
	fma.rn.f32 	%f566, %f410, %f459, %f558;
	fma.rn.f32 	%f567, %f407, %f483, %f559;
	fma.rn.f32 	%f568, %f408, %f483, %f560;
	fma.rn.f32 	%f569, %f409, %f483, %f561;
	fma.rn.f32 	%f570, %f410, %f483, %f562;
	fma.rn.f32 	%f571, %f411, %f460, %f563;
	fma.rn.f32 	%f572, %f412, %f460, %f564;
	fma.rn.f32 	%f573, %f413, %f460, %f565;
	fma.rn.f32 	%f574, %f414, %f460, %f566;
	fma.rn.f32 	%f575, %f411, %f484, %f567;
	fma.rn.f32 	%f576, %f412, %f484, %f568;
	fma.rn.f32 	%f577, %f413, %f484, %f569;
	fma.rn.f32 	%f578, %f414, %f484, %f570;
	fma.rn.f32 	%f579, %f413, %f461, %f571;
	fma.rn.f32 	%f580, %f414, %f461, %f572;
	fma.rn.f32 	%f581, %f415, %f461, %f573;
	fma.rn.f32 	%f582, %f416, %f461, %f574;
	fma.rn.f32 	%f583, %f413, %f485, %f575;
	fma.rn.f32 	%f584, %f414, %f485, %f576;
	fma.rn.f32 	%f585, %f415, %f485, %f577;
	fma.rn.f32 	%f586, %f416, %f485, %f578;
	fma.rn.f32 	%f587, %f415, %f462, %f579;
	fma.rn.f32 	%f588, %f416, %f462, %f580;
	fma.rn.f32 	%f589, %f417, %f462, %f581;
	fma.rn.f32 	%f590, %f418, %f462, %f582;
	fma.rn.f32 	%f591, %f415, %f486, %f583;
	fma.rn.f32 	%f592, %f416, %f486, %f584;
	fma.rn.f32 	%f593, %f417, %f486, %f585;
	fma.rn.f32 	%f594, %f418, %f486, %f586;
	fma.rn.f32 	%f595, %f419, %f463, %f587;
	fma.rn.f32 	%f596, %f420, %f463, %f588;
	fma.rn.f32 	%f597, %f421, %f463, %f589;
	fma.rn.f32 	%f598, %f422, %f463, %f590;
	fma.rn.f32 	%f599, %f419, %f487, %f591;
	fma.rn.f32 	%f600, %f420, %f487, %f592;
	fma.rn.f32 	%f601, %f421, %f487, %f593;
	fma.rn.f32 	%f602, %f422, %f487, %f594;
	fma.rn.f32 	%f603, %f421, %f464, %f595;
	fma.rn.f32 	%f604, %f422, %f464, %f596;
	fma.rn.f32 	%f605, %f423, %f464, %f597;
	fma.rn.f32 	%f606, %f424, %f464, %f598;
	fma.rn.f32 	%f607, %f421, %f488, %f599;
	fma.rn.f32 	%f608, %f422, %f488, %f600;
	fma.rn.f32 	%f609, %f423, %f488, %f601;
	fma.rn.f32 	%f610, %f424, %f488, %f602;
	fma.rn.f32 	%f611, %f423, %f465, %f603;
	fma.rn.f32 	%f612, %f424, %f465, %f604;
	fma.rn.f32 	%f613, %f425, %f465, %f605;
	fma.rn.f32 	%f614, %f426, %f465, %f606;
	fma.rn.f32 	%f615, %f423, %f489, %f607;
	fma.rn.f32 	%f616, %f424, %f489, %f608;
	fma.rn.f32 	%f617, %f425, %f489, %f609;
	fma.rn.f32 	%f618, %f426, %f489, %f610;
	fma.rn.f32 	%f619, %f427, %f466, %f611;
	fma.rn.f32 	%f620, %f428, %f466, %f612;
	fma.rn.f32 	%f621, %f429, %f466, %f613;
	fma.rn.f32 	%f622, %f430, %f466, %f614;
	fma.rn.f32 	%f623, %f427, %f490, %f615;
	fma.rn.f32 	%f624, %f428, %f490, %f616;
	fma.rn.f32 	%f625, %f429, %f490, %f617;
	fma.rn.f32 	%f626, %f430, %f490, %f618;
	fma.rn.f32 	%f627, %f429, %f467, %f619;
	fma.rn.f32 	%f628, %f430, %f467, %f620;
	fma.rn.f32 	%f629, %f431, %f467, %f621;
	fma.rn.f32 	%f630, %f432, %f467, %f622;
	fma.rn.f32 	%f631, %f429, %f491, %f623;
	fma.rn.f32 	%f632, %f430, %f491, %f624;
	fma.rn.f32 	%f633, %f431, %f491, %f625;
	fma.rn.f32 	%f634, %f432, %f491, %f626;
	fma.rn.f32 	%f635, %f431, %f468, %f627;
	fma.rn.f32 	%f636, %f432, %f468, %f628;
	fma.rn.f32 	%f637, %f433, %f468, %f629;
	fma.rn.f32 	%f638, %f434, %f468, %f630;
	fma.rn.f32 	%f639, %f431, %f492, %f631;
	fma.rn.f32 	%f640, %f432, %f492, %f632;
	fma.rn.f32 	%f641, %f433, %f492, %f633;
	fma.rn.f32 	%f642, %f434, %f492, %f634;
	fma.rn.f32 	%f643, %f435, %f469, %f635;
	fma.rn.f32 	%f644, %f436, %f469, %f636;
	fma.rn.f32 	%f645, %f437, %f469, %f637;
	fma.rn.f32 	%f646, %f438, %f469, %f638;
	fma.rn.f32 	%f647, %f435, %f493, %f639;
	fma.rn.f32 	%f648, %f436, %f493, %f640;
	fma.rn.f32 	%f649, %f437, %f493, %f641;
	fma.rn.f32 	%f650, %f438, %f493, %f642;
	fma.rn.f32 	%f651, %f437, %f470, %f643;
	fma.rn.f32 	%f652, %f438, %f470, %f644;
	fma.rn.f32 	%f653, %f439, %f470, %f645;
	fma.rn.f32 	%f654, %f440, %f470, %f646;
	fma.rn.f32 	%f655, %f437, %f494, %f647;
	fma.rn.f32 	%f656, %f438, %f494, %f648;
	fma.rn.f32 	%f657, %f439, %f494, %f649;
	fma.rn.f32 	%f658, %f440, %f494, %f650;
	fma.rn.f32 	%f659, %f439, %f471, %f651;
	fma.rn.f32 	%f660, %f440, %f471, %f652;
	fma.rn.f32 	%f661, %f441, %f471, %f653;
	fma.rn.f32 	%f662, %f442, %f471, %f654;
	fma.rn.f32 	%f663, %f439, %f495, %f655;
	fma.rn.f32 	%f664, %f440, %f495, %f656;
	fma.rn.f32 	%f665, %f441, %f495, %f657;
	fma.rn.f32 	%f666, %f442, %f495, %f658;
	fma.rn.f32 	%f667, %f443, %f472, %f659;
	fma.rn.f32 	%f668, %f444, %f472, %f660;
	fma.rn.f32 	%f669, %f445, %f472, %f661;
	fma.rn.f32 	%f670, %f446, %f472, %f662;
	fma.rn.f32 	%f671, %f443, %f496, %f663;
	fma.rn.f32 	%f672, %f444, %f496, %f664;
	fma.rn.f32 	%f673, %f445, %f496, %f665;
	fma.rn.f32 	%f674, %f446, %f496, %f666;
	fma.rn.f32 	%f675, %f445, %f473, %f667;
	fma.rn.f32 	%f676, %f446, %f473, %f668;
	fma.rn.f32 	%f677, %f447, %f473, %f669;
	fma.rn.f32 	%f678, %f448, %f473, %f670;
	fma.rn.f32 	%f679, %f445, %f497, %f671;
	fma.rn.f32 	%f680, %f446, %f497, %f672;
	fma.rn.f32 	%f681, %f447, %f497, %f673;
	fma.rn.f32 	%f682, %f448, %f497, %f674;
	fma.rn.f32 	%f683, %f447, %f474, %f675;
	fma.rn.f32 	%f684, %f448, %f474, %f676;
	fma.rn.f32 	%f685, %f449, %f474, %f677;
	fma.rn.f32 	%f686, %f450, %f474, %f678;
	fma.rn.f32 	%f687, %f447, %f498, %f679;
	fma.rn.f32 	%f688, %f448, %f498, %f680;
	fma.rn.f32 	%f689, %f449, %f498, %f681;
	fma.rn.f32 	%f690, %f450, %f498, %f682;
	ld.shared.f32 	%f691, [%r334+80];
	ld.shared.f32 	%f692, [%r334+240];
	ld.shared.f32 	%f693, [%r334+84];
	ld.shared.f32 	%f694, [%r334+244];
	ld.shared.f32 	%f695, [%r334+88];
	ld.shared.f32 	%f696, [%r334+248];
	ld.shared.f32 	%f697, [%r334+92];
	ld.shared.f32 	%f698, [%r334+252];
	ld.shared.f32 	%f699, [%r334+480];
	ld.shared.f32 	%f700, [%r334+640];
	ld.shared.f32 	%f701, [%r334+484];
	ld.shared.f32 	%f702, [%r334+644];
	ld.shared.f32 	%f703, [%r334+488];
	ld.shared.f32 	%f704, [%r334+648];
	ld.shared.f32 	%f705, [%r334+492];
	ld.shared.f32 	%f706, [%r334+652];
	ld.shared.f32 	%f707, [%r334+880];
	ld.shared.f32 	%f708, [%r334+1040];
	ld.shared.f32 	%f709, [%r334+884];
	ld.shared.f32 	%f710, [%r334+1044];
	ld.shared.f32 	%f711, [%r334+888];
	ld.shared.f32 	%f712, [%r334+1048];
	ld.shared.f32 	%f713, [%r334+892];
	ld.shared.f32 	%f714, [%r334+1052];
	ld.shared.f32 	%f715, [%r334+1280];
	ld.shared.f32 	%f716, [%r334+1440];
	ld.shared.f32 	%f717, [%r334+1284];
	ld.shared.f32 	%f718, [%r334+1444];
	ld.shared.f32 	%f719, [%r334+1288];
	ld.shared.f32 	%f720, [%r334+1448];
	ld.shared.f32 	%f721, [%r334+1292];
	ld.shared.f32 	%f722, [%r334+1452];
	ld.shared.f32 	%f723, [%r334+1680];
	ld.shared.f32 	%f724, [%r334+1840];
	ld.shared.f32 	%f725, [%r334+1684];
	ld.shared.f32 	%f726, [%r334+1844];
	ld.shared.f32 	%f727, [%r334+1688];
	ld.shared.f32 	%f728, [%r334+1848];
	ld.shared.f32 	%f729, [%r334+1692];
	ld.shared.f32 	%f730, [%r334+1852];
	ld.shared.f32 	%f731, [%r334+2080];
	ld.shared.f32 	%f732, [%r334+2240];
	ld.shared.f32 	%f733, [%r334+2084];
	ld.shared.f32 	%f734, [%r334+2244];
	ld.shared.f32 	%f735, [%r334+2088];
	ld.shared.f32 	%f736, [%r334+2248];
	ld.shared.f32 	%f737, [%r334+2092];
	ld.shared.f32 	%f738, [%r334+2252];
	ld.shared.f32 	%f739, [%r334+2480];
	ld.shared.f32 	%f740, [%r334+2640];
	ld.shared.f32 	%f741, [%r334+2484];
	ld.shared.f32 	%f742, [%r334+2644];
	ld.shared.f32 	%f743, [%r334+2488];
	ld.shared.f32 	%f744, [%r334+2648];
	ld.shared.f32 	%f745, [%r334+2492];
	ld.shared.f32 	%f746, [%r334+2652];
	ld.shared.f32 	%f747, [%r334+2880];
	ld.shared.f32 	%f748, [%r334+3040];
	ld.shared.f32 	%f749, [%r334+2884];
	ld.shared.f32 	%f750, [%r334+3044];
	ld.shared.f32 	%f751, [%r334+2888];
	ld.shared.f32 	%f752, [%r334+3048];
	ld.shared.f32 	%f753, [%r334+2892];
	ld.shared.f32 	%f754, [%r334+3052];
	ld.shared.f32 	%f755, [%r337+24];
	ld.shared.f32 	%f756, [%r337+28];
	ld.shared.f32 	%f757, [%r337+32];
	ld.shared.f32 	%f758, [%r337+60];
	ld.shared.f32 	%f759, [%r337+64];
	ld.shared.f32 	%f760, [%r337+68];
	ld.shared.f32 	%f761, [%r337+96];
	ld.shared.f32 	%f762, [%r337+100];
	ld.shared.f32 	%f763, [%r337+104];
	ld.shared.f32 	%f764, [%r337+132];
	ld.shared.f32 	%f765, [%r337+136];
	ld.shared.f32 	%f766, [%r337+140];
	ld.shared.f32 	%f767, [%r337+168];
	ld.shared.f32 	%f768, [%r337+172];
	ld.shared.f32 	%f769, [%r337+176];
	ld.shared.f32 	%f770, [%r337+204];
	ld.shared.f32 	%f771, [%r337+208];
	ld.shared.f32 	%f772, [%r337+212];
	ld.shared.f32 	%f773, [%r337+240];
	ld.shared.f32 	%f774, [%r337+244];
	ld.shared.f32 	%f775, [%r337+248];
	ld.shared.f32 	%f776, [%r337+276];
	ld.shared.f32 	%f777, [%r337+280];
	ld.shared.f32 	%f778, [%r337+284];
	ld.shared.f32 	%f779, [%r337+600];
	ld.shared.f32 	%f780, [%r337+604];
	ld.shared.f32 	%f781, [%r337+608];
	ld.shared.f32 	%f782, [%r337+636];
	ld.shared.f32 	%f783, [%r337+640];
	ld.shared.f32 	%f784, [%r337+644];
	ld.shared.f32 	%f785, [%r337+672];
	ld.shared.f32 	%f786, [%r337+676];
	ld.shared.f32 	%f787, [%r337+680];
	ld.shared.f32 	%f788, [%r337+708];
	ld.shared.f32 	%f789, [%r337+712];
	ld.shared.f32 	%f790, [%r337+716];
	ld.shared.f32 	%f791, [%r337+744];
	ld.shared.f32 	%f792, [%r337+748];
	ld.shared.f32 	%f793, [%r337+752];
	ld.shared.f32 	%f794, [%r337+780];
	ld.shared.f32 	%f795, [%r337+784];
	ld.shared.f32 	%f796, [%r337+788];
	ld.shared.f32 	%f797, [%r337+816];
	ld.shared.f32 	%f798, [%r337+820];
	ld.shared.f32 	%f799, [%r337+824];
	ld.shared.f32 	%f800, [%r337+852];
	ld.shared.f32 	%f801, [%r337+856];
	ld.shared.f32 	%f802, [%r337+860];
	fma.rn.f32 	%f803, %f691, %f755, %f683;
	fma.rn.f32 	%f804, %f692, %f755, %f684;
	fma.rn.f32 	%f805, %f693, %f755, %f685;
	fma.rn.f32 	%f806, %f694, %f755, %f686;
	fma.rn.f32 	%f807, %f691, %f779, %f687;
	fma.rn.f32 	%f808, %f692, %f779, %f688;
	fma.rn.f32 	%f809, %f693, %f779, %f689;
	fma.rn.f32 	%f810, %f694, %f779, %f690;
	fma.rn.f32 	%f811, %f693, %f756, %f803;
	fma.rn.f32 	%f812, %f694, %f756, %f804;
	fma.rn.f32 	%f813, %f695, %f756, %f805;
	fma.rn.f32 	%f814, %f696, %f756, %f806;
	fma.rn.f32 	%f815, %f693, %f780, %f807;
	fma.rn.f32 	%f816, %f694, %f780, %f808;
	fma.rn.f32 	%f817, %f695, %f780, %f809;
	fma.rn.f32 	%f818, %f696, %f780, %f810;
	fma.rn.f32 	%f819, %f695, %f757, %f811;
	fma.rn.f32 	%f820, %f696, %f757, %f812;
	fma.rn.f32 	%f821, %f697, %f757, %f813;
	fma.rn.f32 	%f822, %f698, %f757, %f814;
	fma.rn.f32 	%f823, %f695, %f781, %f815;
	fma.rn.f32 	%f824, %f696, %f781, %f816;
	fma.rn.f32 	%f825, %f697, %f781, %f817;
	fma.rn.f32 	%f826, %f698, %f781, %f818;
	fma.rn.f32 	%f827, %f699, %f758, %f819;
	fma.rn.f32 	%f828, %f700, %f758, %f820;
	fma.rn.f32 	%f829, %f701, %f758, %f821;
	fma.rn.f32 	%f830, %f702, %f758, %f822;
	fma.rn.f32 	%f831, %f699, %f782, %f823;
	fma.rn.f32 	%f832, %f700, %f782, %f824;
	fma.rn.f32 	%f833, %f701, %f782, %f825;
	fma.rn.f32 	%f834, %f702, %f782, %f826;
	fma.rn.f32 	%f835, %f701, %f759, %f827;
	fma.rn.f32 	%f836, %f702, %f759, %f828;
	fma.rn.f32 	%f837, %f703, %f759, %f829;
	fma.rn.f32 	%f838, %f704, %f759, %f830;
	fma.rn.f32 	%f839, %f701, %f783, %f831;
	fma.rn.f32 	%f840, %f702, %f783, %f832;
	fma.rn.f32 	%f841, %f703, %f783, %f833;
	fma.rn.f32 	%f842, %f704, %f783, %f834;
	fma.rn.f32 	%f843, %f703, %f760, %f835;
	fma.rn.f32 	%f844, %f704, %f760, %f836;
	fma.rn.f32 	%f845, %f705, %f760, %f837;
	fma.rn.f32 	%f846, %f706, %f760, %f838;
	fma.rn.f32 	%f847, %f703, %f784, %f839;
	fma.rn.f32 	%f848, %f704, %f784, %f840;
	fma.rn.f32 	%f849, %f705, %f784, %f841;
	fma.rn.f32 	%f850, %f706, %f784, %f842;
	fma.rn.f32 	%f851, %f707, %f761, %f843;
	fma.rn.f32 	%f852, %f708, %f761, %f844;
	fma.rn.f32 	%f853, %f709, %f761, %f845;
	fma.rn.f32 	%f854, %f710, %f761, %f846;
	fma.rn.f32 	%f855, %f707, %f785, %f847;
	fma.rn.f32 	%f856, %f708, %f785, %f848;
	fma.rn.f32 	%f857, %f709, %f785, %f849;
	fma.rn.f32 	%f858, %f710, %f785, %f850;
	fma.rn.f32 	%f859, %f709, %f762, %f851;
	fma.rn.f32 	%f860, %f710, %f762, %f852;
	fma.rn.f32 	%f861, %f711, %f762, %f853;
	fma.rn.f32 	%f862, %f712, %f762, %f854;
	fma.rn.f32 	%f863, %f709, %f786, %f855;
	fma.rn.f32 	%f864, %f710, %f786, %f856;
	fma.rn.f32 	%f865, %f711, %f786, %f857;
	fma.rn.f32 	%f866, %f712, %f786, %f858;
	fma.rn.f32 	%f867, %f711, %f763, %f859;
	fma.rn.f32 	%f868, %f712, %f763, %f860;
	fma.rn.f32 	%f869, %f713, %f763, %f861;
	fma.rn.f32 	%f870, %f714, %f763, %f862;
	fma.rn.f32 	%f871, %f711, %f787, %f863;
	fma.rn.f32 	%f872, %f712, %f787, %f864;
	fma.rn.f32 	%f873, %f713, %f787, %f865;
	fma.rn.f32 	%f874, %f714, %f787, %f866;
	fma.rn.f32 	%f875, %f715, %f764, %f867;
	fma.rn.f32 	%f876, %f716, %f764, %f868;
	fma.rn.f32 	%f877, %f717, %f764, %f869;
	fma.rn.f32 	%f878, %f718, %f764, %f870;
	fma.rn.f32 	%f879, %f715, %f788, %f871;
	fma.rn.f32 	%f880, %f716, %f788, %f872;
	fma.rn.f32 	%f881, %f717, %f788, %f873;
	fma.rn.f32 	%f882, %f718, %f788, %f874;
	fma.rn.f32 	%f883, %f717, %f765, %f875;
	fma.rn.f32 	%f884, %f718, %f765, %f876;
	fma.rn.f32 	%f885, %f719, %f765, %f877;
	fma.rn.f32 	%f886, %f720, %f765, %f878;
	fma.rn.f32 	%f887, %f717, %f789, %f879;
	fma.rn.f32 	%f888, %f718, %f789, %f880;
	fma.rn.f32 	%f889, %f719, %f789, %f881;
	fma.rn.f32 	%f890, %f720, %f789, %f882;
	fma.rn.f32 	%f891, %f719, %f766, %f883;
	fma.rn.f32 	%f892, %f720, %f766, %f884;
	fma.rn.f32 	%f893, %f721, %f766, %f885;
	fma.rn.f32 	%f894, %f722, %f766, %f886;
	fma.rn.f32 	%f895, %f719, %f790, %f887;
	fma.rn.f32 	%f896, %f720, %f790, %f888;
	fma.rn.f32 	%f897, %f721, %f790, %f889;
	fma.rn.f32 	%f898, %f722, %f790, %f890;
	fma.rn.f32 	%f899, %f723, %f767, %f891;
	fma.rn.f32 	%f900, %f724, %f767, %f892;
	fma.rn.f32 	%f901, %f725, %f767, %f893;
	fma.rn.f32 	%f902, %f726, %f767, %f894;
	fma.rn.f32 	%f903, %f723, %f791, %f895;
	fma.rn.f32 	%f904, %f724, %f791, %f896;
	fma.rn.f32 	%f905, %f725, %f791, %f897;
	fma.rn.f32 	%f906, %f726, %f791, %f898;
	fma.rn.f32 	%f907, %f725, %f768, %f899;
	fma.rn.f32 	%f908, %f726, %f768, %f900;
	fma.rn.f32 	%f909, %f727, %f768, %f901;
	fma.rn.f32 	%f910, %f728, %f768, %f902;
	fma.rn.f32 	%f911, %f725, %f792, %f903;
	fma.rn.f32 	%f912, %f726, %f792, %f904;
	fma.rn.f32 	%f913, %f727, %f792, %f905;
	fma.rn.f32 	%f914, %f728, %f792, %f906;
	fma.rn.f32 	%f915, %f727, %f769, %f907;
	fma.rn.f32 	%f916, %f728, %f769, %f908;
	fma.rn.f32 	%f917, %f729, %f769, %f909;
	fma.rn.f32 	%f918, %f730, %f769, %f910;
	fma.rn.f32 	%f919, %f727, %f793, %f911;
	fma.rn.f32 	%f920, %f728, %f793, %f912;
	fma.rn.f32 	%f921, %f729, %f793, %f913;
	fma.rn.f32 	%f922, %f730, %f793, %f914;
	fma.rn.f32 	%f923, %f731, %f770, %f915;
	fma.rn.f32 	%f924, %f732, %f770, %f916;
	fma.rn.f32 	%f925, %f733, %f770, %f917;
	fma.rn.f32 	%f926, %f734, %f770, %f918;
	fma.rn.f32 	%f927, %f731, %f794, %f919;
	fma.rn.f32 	%f928, %f732, %f794, %f920;
	fma.rn.f32 	%f929, %f733, %f794, %f921;
	fma.rn.f32 	%f930, %f734, %f794, %f922;
	fma.rn.f32 	%f931, %f733, %f771, %f923;
	fma.rn.f32 	%f932, %f734, %f771, %f924;
	fma.rn.f32 	%f933, %f735, %f771, %f925;
	fma.rn.f32 	%f934, %f736, %f771, %f926;
	fma.rn.f32 	%f935, %f733, %f795, %f927;
	fma.rn.f32 	%f936, %f734, %f795, %f928;
	fma.rn.f32 	%f937, %f735, %f795, %f929;
	fma.rn.f32 	%f938, %f736, %f795, %f930;
	fma.rn.f32 	%f939, %f735, %f772, %f931;
	fma.rn.f32 	%f940, %f736, %f772, %f932;
	fma.rn.f32 	%f941, %f737, %f772, %f933;
	fma.rn.f32 	%f942, %f738, %f772, %f934;
	fma.rn.f32 	%f943, %f735, %f796, %f935;
	fma.rn.f32 	%f944, %f736, %f796, %f936;
	fma.rn.f32 	%f945, %f737, %f796, %f937;
	fma.rn.f32 	%f946, %f738, %f796, %f938;
	fma.rn.f32 	%f947, %f739, %f773, %f939;
	fma.rn.f32 	%f948, %f740, %f773, %f940;
	fma.rn.f32 	%f949, %f741, %f773, %f941;
	fma.rn.f32 	%f950, %f742, %f773, %f942;
	fma.rn.f32 	%f951, %f739, %f797, %f943;
	fma.rn.f32 	%f952, %f740, %f797, %f944;
	fma.rn.f32 	%f953, %f741, %f797, %f945;
	fma.rn.f32 	%f954, %f742, %f797, %f946;
	fma.rn.f32 	%f955, %f741, %f774, %f947;
	fma.rn.f32 	%f956, %f742, %f774, %f948;
	fma.rn.f32 	%f957, %f743, %f774, %f949;
	fma.rn.f32 	%f958, %f744, %f774, %f950;
	fma.rn.f32 	%f959, %f741, %f798, %f951;
	fma.rn.f32 	%f960, %f742, %f798, %f952;
	fma.rn.f32 	%f961, %f743, %f798, %f953;
	fma.rn.f32 	%f962, %f744, %f798, %f954;
	fma.rn.f32 	%f963, %f743, %f775, %f955;
	fma.rn.f32 	%f964, %f744, %f775, %f956;
	fma.rn.f32 	%f965, %f745, %f775, %f957;
	fma.rn.f32 	%f966, %f746, %f775, %f958;
	fma.rn.f32 	%f967, %f743, %f799, %f959;
	fma.rn.f32 	%f968, %f744, %f799, %f960;
	fma.rn.f32 	%f969, %f745, %f799, %f961;
	fma.rn.f32 	%f970, %f746, %f799, %f962;
	fma.rn.f32 	%f971, %f747, %f776, %f963;
	fma.rn.f32 	%f972, %f748, %f776, %f964;
	fma.rn.f32 	%f973, %f749, %f776, %f965;
	fma.rn.f32 	%f974, %f750, %f776, %f966;
	fma.rn.f32 	%f975, %f747, %f800, %f967;
	fma.rn.f32 	%f976, %f748, %f800, %f968;
	fma.rn.f32 	%f977, %f749, %f800, %f969;
	fma.rn.f32 	%f978, %f750, %f800, %f970;
	fma.rn.f32 	%f979, %f749, %f777, %f971;
	fma.rn.f32 	%f980, %f750, %f777, %f972;
	fma.rn.f32 	%f981, %f751, %f777, %f973;
	fma.rn.f32 	%f982, %f752, %f777, %f974;
	fma.rn.f32 	%f983, %f749, %f801, %f975;
	fma.rn.f32 	%f984, %f750, %f801, %f976;
	fma.rn.f32 	%f985, %f751, %f801, %f977;
	fma.rn.f32 	%f986, %f752, %f801, %f978;
	fma.rn.f32 	%f1008, %f751, %f778, %f979;
	fma.rn.f32 	%f1012, %f752, %f778, %f980;
	fma.rn.f32 	%f1009, %f753, %f778, %f981;
	fma.rn.f32 	%f1013, %f754, %f778, %f982;
	fma.rn.f32 	%f1010, %f751, %f802, %f983;
	fma.rn.f32 	%f1014, %f752, %f802, %f984;
	fma.rn.f32 	%f1011, %f753, %f802, %f985;
	fma.rn.f32 	%f1015, %f754, %f802, %f986;
	mov.b32 	%r350, 1;
	mov.pred 	%p213, 0;
	@%p27 bra 	$L__BB0_54;
	add.s32 	%r349, %r349, 1;
	setp.ne.s32 	%p212, %r349, 4;
	@%p212 bra 	$L__BB0_1;
	ld.param.u64 	%rd41, [default_function_kernel0_param_2];
	cvta.to.global.u64 	%rd36, %rd41;
	mov.u32 	%r338, %ctaid.z;
	mov.u32 	%r339, %tid.z;
	mul.lo.s32 	%r340, %r339, 25088;
	mad.lo.s32 	%r341, %r338, 200704, %r340;
	mov.u32 	%r342, %ctaid.y;
	mad.lo.s32 	%r343, %r342, 896, %r341;
	mad.lo.s32 	%r344, %r49, 112, %r343;
	mov.u32 	%r345, %ctaid.x;
	shl.b32 	%r346, %r345, 3;
	add.s32 	%r347, %r344, %r346;
	add.s32 	%r348, %r347, %r48;
	mul.wide.u32 	%rd37, %r348, 4;
	add.s64 	%rd38, %rd36, %rd37;
	st.global.f32 	[%rd38], %f1008;
	st.global.f32 	[%rd38+1792], %f1012;
	st.global.f32 	[%rd38+4], %f1009;
	st.global.f32 	[%rd38+1796], %f1013;
	st.global.f32 	[%rd38+50176], %f1010;
	st.global.f32 	[%rd38+51968], %f1014;
	st.global.f32 	[%rd38+50180], %f1011;
	st.global.f32 	[%rd38+51972], %f1015;
	ret;

}


// ===== COMPILED SASS (sm_100) =====

	.target	sm_100

	.elftype	@"ET_EXEC"


//--------------------- .note.nv.tkinfo           --------------------------
	.section	.note.nv.tkinfo,"",@"SHT_NOTE"
	.sectionflags	@"SHF_NOTE_NV_TKINFO"
	.tkinfo
        /*0018*/ 	.word	0x00000002
        /*0030*/ 	.string	""
        /*0030*/ 	.string	"ptxas"
        /*0030*/ 	.string	"Cuda compilation tools, release 13.0, V13.0.88"
        /*0030*/ 	.string	"Build cuda_13.0.r13.0/compiler.36424714_0"
        /*0030*/ 	.string	"-arch sm_100 -m 64 "



//--------------------- .note.nv.cuinfo           --------------------------
	.section	.note.nv.cuinfo,"",@"SHT_NOTE"
	.sectionflags	@"SHF_NOTE_NV_CUINFO"
        /*0018*/ 	.short	0x0002
        /*001a*/ 	.short	0x0064
        /*001c*/ 	.short	0x0082
	.zero		2


//--------------------- .nv.info                  --------------------------
	.section	.nv.info,"",@"SHT_CUDA_INFO"
	.align	4


	//----- nvinfo : EIATTR_REGCOUNT
	.align		4
        /*0000*/ 	.byte	0x04, 0x2f
        /*0002*/ 	.short	(.L_1 - .L_0)
	.align		4
.L_0:
        /*0004*/ 	.word	index@(default_function_kernel0)
        /*0008*/ 	.word	0x0000008c


	//----- nvinfo : EIATTR_FRAME_SIZE
	.align		4
.L_1:
        /*000c*/ 	.byte	0x04, 0x11
        /*000e*/ 	.short	(.L_3 - .L_2)
	.align		4
.L_2:
        /*0010*/ 	.word	index@(default_function_kernel0)
        /*0014*/ 	.word	0x00000000


	//----- nvinfo : EIATTR_MIN_STACK_SIZE
	.align		4
.L_3:
        /*0018*/ 	.byte	0x04, 0x12
        /*001a*/ 	.short	(.L_5 - .L_4)
	.align		4
.L_4:
        /*001c*/ 	.word	index@(default_function_kernel0)
        /*0020*/ 	.word	0x00000000
.L_5:


//--------------------- .nv.compat                --------------------------
	.section	.nv.compat,"",@"SHT_CUDA_COMPAT_INFO"
	.align	4
        /*0000*/ 	.byte	0x02, 0x09, 0x00, 0x00, 0x02, 0x02, 0x01, 0x00, 0x02, 0x05, 0x05, 0x00, 0x03, 0x07, 0x01, 0x01
        /*0010*/ 	.byte	0x02, 0x03, 0x00, 0x00, 0x02, 0x06, 0x01, 0x00, 0x04, 0x0b, 0x08, 0x00, 0x09, 0x00, 0x00, 0x00
        /*0020*/ 	.byte	0x00, 0x00, 0x00, 0x00


//--------------------- .nv.info.default_function_kernel0 --------------------------
	.section	.nv.info.default_function_kernel0,"",@"SHT_CUDA_INFO"
	.sectionflags	@""
	.align	4


	//----- nvinfo : EIATTR_CUDA_API_VERSION
	.align		4
        /*0000*/ 	.byte	0x04, 0x37
        /*0002*/ 	.short	(.L_7 - .L_6)
.L_6:
        /*0004*/ 	.word	0x00000082


	//----- nvinfo : EIATTR_KPARAM_INFO
	.align		4
.L_7:
        /*0008*/ 	.byte	0x04, 0x17
        /*000a*/ 	.short	(.L_9 - .L_8)
.L_8:
        /*000c*/ 	.word	0x00000000
        /*0010*/ 	.short	0x0002
        /*0012*/ 	.short	0x0010
        /*0014*/ 	.byte	0x00, 0xf5, 0x21, 0x00


	//----- nvinfo : EIATTR_KPARAM_INFO
	.align		4
.L_9:
        /*0018*/ 	.byte	0x04, 0x17
        /*001a*/ 	.short	(.L_11 - .L_10)
.L_10:
        /*001c*/ 	.word	0x00000000
        /*0020*/ 	.short	0x0001
        /*0022*/ 	.short	0x0008
        /*0024*/ 	.byte	0x00, 0xf5, 0x21, 0x00


	//----- nvinfo : EIATTR_KPARAM_INFO
	.align		4
.L_11:
        /*0028*/ 	.byte	0x04, 0x17
        /*002a*/ 	.short	(.L_13 - .L_12)
.L_12:
        /*002c*/ 	.word	0x00000000
        /*0030*/ 	.short	0x0000
        /*0032*/ 	.short	0x0000
        /*0034*/ 	.byte	0x00, 0xf5, 0x21, 0x00


	//----- nvinfo : EIATTR_SPARSE_MMA_MASK
	.align		4
.L_13:
        /*0038*/ 	.byte	0x03, 0x50
        /*003a*/ 	.short	0x0000


	//----- nvinfo : EIATTR_MAXREG_COUNT
	.align		4
        /*003c*/ 	.byte	0x03, 0x1b
        /*003e*/ 	.short	0x00ff


	//----- nvinfo : EIATTR_NUM_BARRIERS
	.align		4
        /*0040*/ 	.byte	0x02, 0x4c
        /*0042*/ 	.byte	0x01
	.zero		1


	//----- nvinfo : EIATTR_MERCURY_ISA_VERSION
	.align		4
        /*0044*/ 	.byte	0x03, 0x5f
        /*0046*/ 	.short	0x0101


	//----- nvinfo : EIATTR_VRC_CTA_INIT_COUNT
	.align		4
        /*0048*/ 	.byte	0x02, 0x4a
	.zero		1
	.zero		1


	//----- nvinfo : EIATTR_EXIT_INSTR_OFFSETS
	.align		4
        /*004c*/ 	.byte	0x04, 0x1c
        /*004e*/ 	.short	(.L_15 - .L_14)


	//   ....[0]....
.L_14:
        /*0050*/ 	.word	0x00006350


	//----- nvinfo : EIATTR_CRS_STACK_SIZE
	.align		4
.L_15:
        /*0054*/ 	.byte	0x04, 0x1e
        /*0056*/ 	.short	(.L_17 - .L_16)
.L_16:
        /*0058*/ 	.word	0x00000000


	//----- nvinfo : EIATTR_CBANK_PARAM_SIZE
	.align		4
.L_17:
        /*005c*/ 	.byte	0x03, 0x19
        /*005e*/ 	.short	0x0018


	//----- nvinfo : EIATTR_PARAM_CBANK
	.align		4
        /*0060*/ 	.byte	0x04, 0x0a
        /*0062*/ 	.short	(.L_19 - .L_18)
	.align		4
.L_18:
        /*0064*/ 	.word	index@(.nv.constant0.default_function_kernel0)
        /*0068*/ 	.short	0x0380
        /*006a*/ 	.short	0x0018


	//----- nvinfo : EIATTR_SW_WAR
	.align		4
.L_19:
        /*006c*/ 	.byte	0x04, 0x36
        /*006e*/ 	.short	(.L_21 - .L_20)
.L_20:
        /*0070*/ 	.word	0x00000008
.L_21:


//--------------------- .nv.callgraph             --------------------------
	.section	.nv.callgraph,"",@"SHT_CUDA_CALLGRAPH"
	.align	4
	.sectionentsize	8
	.align		4
        /*0000*/ 	.word	0x00000000
	.align		4
        /*0004*/ 	.word	0xffffffff
	.align		4
        /*0008*/ 	.word	0x00000000
	.align		4
        /*000c*/ 	.word	0xfffffffe
	.align		4
        /*0010*/ 	.word	0x00000000
	.align		4
        /*0014*/ 	.word	0xfffffffd
	.align		4
        /*0018*/ 	.word	0x00000000
	.align		4
        /*001c*/ 	.word	0xfffffffc


//--------------------- .text.default_function_kernel0 --------------------------
	.section	.text.default_function_kernel0,"ax",@progbits
	.align	128
        .global         default_function_kernel0
        .type           default_function_kernel0,@function
        .size           default_function_kernel0,(.L_x_55 - default_function_kernel0)
        .other          default_function_kernel0,@"STO_CUDA_ENTRY STV_DEFAULT"
default_function_kernel0:
.text.default_function_kernel0:
[----:B------:R-:W-:Y:S01]  /*0000*/  LDC R1, c[0x0][0x37c] ;  /* 0x0000df00ff017b82 */ /* 0x000fe20000000800 */
[----:B------:R-:W0:Y:S07]  /*0010*/  S2R R0, SR_TID.X ;  /* 0x0000000000007919 */ /* 0x000e2e0000002100 */
[----:B------:R-:W1:Y:S01]  /*0020*/  S2UR UR4, SR_CTAID.Y ;  /* 0x00000000000479c3 */ /* 0x000e620000002600 */
[----:B------:R-:W-:Y:S01]  /*0030*/  LOP3.LUT R136, R136, 0xfffffffe, RZ, 0xc0, !PT ;  /* 0xfffffffe88887812 */ /* 0x000fe200078ec0ff */
[----:B------:R-:W-:Y:S01]  /*0040*/  HFMA2 R122, -RZ, RZ, 0, 0 ;  /* 0x00000000ff7a7431 */ /* 0x000fe200000001ff */
[----:B------:R-:W2:Y:S01]  /*0050*/  S2R R2, SR_TID.Y ;  /* 0x0000000000027919 */ /* 0x000ea20000002200 */
[----:B------:R-:W-:Y:S01]  /*0060*/  HFMA2 R103, -RZ, RZ, 0, 0 ;  /* 0x00000000ff677431 */ /* 0x000fe200000001ff */
[----:B------:R-:W3:Y:S01]  /*0070*/  LDCU.64 UR8, c[0x0][0x358] ;  /* 0x00006b00ff0877ac */ /* 0x000ee20008000a00 */
[----:B------:R-:W-:-:S02]  /*0080*/  HFMA2 R107, -RZ, RZ, 0, 0 ;  /* 0x00000000ff6b7431 */ /* 0x000fc400000001ff */
[----:B------:R-:W4:Y:S01]  /*0090*/  S2UR UR5, SR_CTAID.X ;  /* 0x00000000000579c3 */ /* 0x000f220000002500 */
[----:B-1----:R-:W-:Y:S01]  /*00a0*/  USHF.L.U32 UR4, UR4, 0x3, URZ ;  /* 0x0000000304047899 */ /* 0x002fe200080006ff */
[----:B0-----:R-:W-:Y:S01]  /*00b0*/  IMAD R121, R0, 0xd, RZ ;  /* 0x0000000d00797824 */ /* 0x001fe200078e02ff */
[----:B----4-:R-:W-:Y:S01]  /*00c0*/  USHF.L.U32 UR5, UR5, 0x3, URZ ;  /* 0x0000000305057899 */ /* 0x010fe200080006ff */
[----:B--2---:R-:W-:-:S03]  /*00d0*/  LEA R7, R2, R2, 0x2 ;  /* 0x0000000202077211 */ /* 0x004fc600078e10ff */
[C---:B------:R-:W-:Y:S02]  /*00e0*/  IADD3 R18, PT, PT, R121.reuse, 0x1, RZ ;  /* 0x0000000179127810 */ /* 0x040fe40007ffe0ff */
[C---:B------:R-:W-:Y:S02]  /*00f0*/  LOP3.LUT R6, R121.reuse, 0xffff, RZ, 0xc0, !PT ;  /* 0x0000ffff79067812 */ /* 0x040fe400078ec0ff */
[----:B------:R-:W-:Y:S02]  /*0100*/  LOP3.LUT R5, R18, 0xffff, RZ, 0xc0, !PT ;  /* 0x0000ffff12057812 */ /* 0x000fe400078ec0ff */
[C---:B------:R-:W-:Y:S01]  /*0110*/  PRMT R8, R121.reuse, 0x9910, RZ ;  /* 0x0000991079087816 */ /* 0x040fe200000000ff */
[----:B------:R-:W-:Y:S01]  /*0120*/  IMAD R6, R6, 0x199a, RZ ;  /* 0x0000199a06067824 */ /* 0x000fe200078e02ff */
[----:B------:R-:W-:Y:S01]  /*0130*/  IADD3 R31, PT, PT, R121, 0x6, RZ ;  /* 0x00000006791f7810 */ /* 0x000fe20007ffe0ff */
[----:B------:R-:W-:Y:S02]  /*0140*/  IMAD R5, R5, 0x6667, RZ ;  /* 0x0000666705057824 */ /* 0x000fe400078e02ff */
[----:B------:R-:W-:Y:S01]  /*0150*/  IMAD R8, R8, 0xcd, RZ ;  /* 0x000000cd08087824 */ /* 0x000fe200078e02ff */
[----:B------:R-:W-:-:S02]  /*0160*/  LEA.HI R9, R6, R7, RZ, 0x10 ;  /* 0x0000000706097211 */ /* 0x000fc400078f80ff */
[----:B------:R-:W-:Y:S02]  /*0170*/  LEA.HI R11, R5, R7, RZ, 0xe ;  /* 0x00000007050b7211 */ /* 0x000fe400078f70ff */
[----:B------:R-:W-:Y:S02]  /*0180*/  LOP3.LUT R4, R9, 0xffff, RZ, 0xc0, !PT ;  /* 0x0000ffff09047812 */ /* 0x000fe400078ec0ff */
[----:B------:R-:W-:Y:S02]  /*0190*/  IADD3 R3, PT, PT, R8, 0xcd, RZ ;  /* 0x000000cd08037810 */ /* 0x000fe40007ffe0ff */
[----:B------:R-:W-:Y:S01]  /*01a0*/  LOP3.LUT R10, R11, 0xffff, RZ, 0xc0, !PT ;  /* 0x0000ffff0b0a7812 */ /* 0x000fe200078ec0ff */
[----:B------:R-:W-:Y:S01]  /*01b0*/  IMAD R4, R4, 0x199a, RZ ;  /* 0x0000199a04047824 */ /* 0x000fe200078e02ff */
[----:B------:R-:W-:Y:S02]  /*01c0*/  LOP3.LUT R12, R3, 0xffff, RZ, 0xc0, !PT ;  /* 0x0000ffff030c7812 */ /* 0x000fe400078ec0ff */
[----:B------:R-:W-:Y:S01]  /*01d0*/  LOP3.LUT R22, R31, 0xffff, RZ, 0xc0, !PT ;  /* 0x0000ffff1f167812 */ /* 0x000fe200078ec0ff */
[----:B------:R-:W-:Y:S01]  /*01e0*/  IMAD R3, R10, 0x199a, RZ ;  /* 0x0000199a0a037824 */ /* 0x000fe200078e02ff */
[----:B------:R-:W-:-:S02]  /*01f0*/  SHF.R.U32.HI R4, RZ, 0x10, R4 ;  /* 0x00000010ff047819 */ /* 0x000fc40000011604 */
[----:B------:R-:W-:Y:S01]  /*0200*/  SHF.R.U32.HI R10, RZ, 0xb, R12 ;  /* 0x0000000bff0a7819 */ /* 0x000fe2000001160c */
[----:B------:R-:W-:Y:S01]  /*0210*/  IMAD R22, R22, 0x6667, RZ ;  /* 0x0000666716167824 */ /* 0x000fe200078e02ff */
[----:B------:R-:W-:Y:S02]  /*0220*/  SHF.R.U32.HI R3, RZ, 0x10, R3 ;  /* 0x00000010ff037819 */ /* 0x000fe40000011603 */
[----:B------:R-:W-:Y:S02]  /*0230*/  PRMT R12, R4, 0x9910, RZ ;  /* 0x00009910040c7816 */ /* 0x000fe400000000ff */
[----:B------:R-:W-:Y:S02]  /*0240*/  PRMT R13, R10, 0x9910, RZ ;  /* 0x000099100a0d7816 */ /* 0x000fe400000000ff */
[----:B------:R-:W-:Y:S02]  /*0250*/  PRMT R14, R3, 0x9910, RZ ;  /* 0x00009910030e7816 */ /* 0x000fe400000000ff */
[----:B------:R-:W-:Y:S01]  /*0260*/  MOV R10, R12 ;  /* 0x0000000c000a7202 */ /* 0x000fe20000000f00 */
[----:B------:R-:W-:Y:S01]  /*0270*/  IMAD R13, R13, 0xa, RZ ;  /* 0x0000000a0d0d7824 */ /* 0x000fe200078e02ff */
[----:B------:R-:W-:-:S02]  /*0280*/  MOV R12, R14 ;  /* 0x0000000e000c7202 */ /* 0x000fc40000000f00 */
[----:B------:R-:W-:Y:S01]  /*0290*/  LEA.HI R32, R22, R7, RZ, 0xe ;  /* 0x0000000716207211 */ /* 0x000fe200078f70ff */
[----:B------:R-:W-:Y:S01]  /*02a0*/  IMAD R10, R10, 0xa, RZ ;  /* 0x0000000a0a0a7824 */ /* 0x000fe200078e02ff */
[----:B------:R-:W-:Y:S01]  /*02b0*/  IADD3 R13, PT, PT, RZ, -R13, RZ ;  /* 0x8000000dff0d7210 */ /* 0x000fe20007ffe0ff */
[----:B------:R-:W-:-:S03]  /*02c0*/  IMAD R12, R12, 0xa, RZ ;  /* 0x0000000a0c0c7824 */ /* 0x000fc600078e02ff */
[----:B------:R-:W-:Y:S02]  /*02d0*/  IADD3 R10, PT, PT, RZ, -R10, RZ ;  /* 0x8000000aff0a7210 */ /* 0x000fe40007ffe0ff */
[----:B------:R-:W-:Y:S02]  /*02e0*/  IADD3 R12, PT, PT, RZ, -R12, RZ ;  /* 0x8000000cff0c7210 */ /* 0x000fe40007ffe0ff */
[----:B------:R-:W-:Y:S02]  /*02f0*/  PRMT R10, R10, 0x7710, RZ ;  /* 0x000077100a0a7816 */ /* 0x000fe400000000ff */
[----:B------:R-:W-:Y:S02]  /*0300*/  PRMT R134, R12, 0x7710, RZ ;  /* 0x000077100c867816 */ /* 0x000fe400000000ff */
[----:B------:R-:W-:Y:S02]  /*0310*/  IADD3 R135, PT, PT, R9, R10, RZ ;  /* 0x0000000a09877210 */ /* 0x000fe40007ffe0ff */
[----:B------:R-:W-:-:S02]  /*0320*/  IADD3 R10, PT, PT, R8, 0x19a, RZ ;  /* 0x0000019a080a7810 */ /* 0x000fc40007ffe0ff */
[----:B------:R-:W-:Y:S02]  /*0330*/  PRMT R13, R13, 0x7710, RZ ;  /* 0x000077100d0d7816 */ /* 0x000fe400000000ff */
[----:B------:R-:W-:Y:S02]  /*0340*/  IADD3 R134, PT, PT, R11, R134, RZ ;  /* 0x000000860b867210 */ /* 0x000fe40007ffe0ff */
[C---:B------:R-:W-:Y:S02]  /*0350*/  IADD3 R12, PT, PT, R8.reuse, 0x334, RZ ;  /* 0x00000334080c7810 */ /* 0x040fe40007ffe0ff */
[----:B------:R-:W-:Y:S02]  /*0360*/  IADD3 R11, PT, PT, R8, 0x267, RZ ;  /* 0x00000267080b7810 */ /* 0x000fe40007ffe0ff */
[----:B------:R-:W-:Y:S02]  /*0370*/  LOP3.LUT R10, R10, 0xffff, RZ, 0xc0, !PT ;  /* 0x0000ffff0a0a7812 */ /* 0x000fe400078ec0ff */
[----:B------:R-:W-:-:S02]  /*0380*/  IADD3 R18, PT, PT, R18, R13, RZ ;  /* 0x0000000d12127210 */ /* 0x000fc40007ffe0ff */
[----:B------:R-:W-:Y:S02]  /*0390*/  IADD3 R13, PT, PT, R8, 0x401, RZ ;  /* 0x00000401080d7810 */ /* 0x000fe40007ffe0ff */
[----:B------:R-:W-:Y:S02]  /*03a0*/  LOP3.LUT R12, R12, 0xffff, RZ, 0xc0, !PT ;  /* 0x0000ffff0c0c7812 */ /* 0x000fe400078ec0ff */
[----:B------:R-:W-:Y:S02]  /*03b0*/  LOP3.LUT R11, R11, 0xffff, RZ, 0xc0, !PT ;  /* 0x0000ffff0b0b7812 */ /* 0x000fe400078ec0ff */
[----:B------:R-:W-:Y:S02]  /*03c0*/  SHF.R.U32.HI R10, RZ, 0xb, R10 ;  /* 0x0000000bff0a7819 */ /* 0x000fe4000001160a */
[----:B------:R-:W-:Y:S02]  /*03d0*/  LOP3.LUT R13, R13, 0xffff, RZ, 0xc0, !PT ;  /* 0x0000ffff0d0d7812 */ /* 0x000fe400078ec0ff */
[----:B------:R-:W-:-:S02]  /*03e0*/  SHF.R.U32.HI R12, RZ, 0xb, R12 ;  /* 0x0000000bff0c7819 */ /* 0x000fc4000001160c */
[----:B------:R-:W-:Y:S02]  /*03f0*/  SHF.R.U32.HI R11, RZ, 0xb, R11 ;  /* 0x0000000bff0b7819 */ /* 0x000fe4000001160b */
[----:B------:R-:W-:Y:S02]  /*0400*/  PRMT R14, R10, 0x9910, RZ ;  /* 0x000099100a0e7816 */ /* 0x000fe400000000ff */
[----:B------:R-:W-:Y:S02]  /*0410*/  SHF.R.U32.HI R10, RZ, 0xb, R13 ;  /* 0x0000000bff0a7819 */ /* 0x000fe4000001160d */
[----:B------:R-:W-:Y:S02]  /*0420*/  PRMT R15, R12, 0x9910, RZ ;  /* 0x000099100c0f7816 */ /* 0x000fe400000000ff */
[----:B------:R-:W-:Y:S02]  /*0430*/  PRMT R13, R11, 0x9910, RZ ;  /* 0x000099100b0d7816 */ /* 0x000fe400000000ff */
[----:B------:R-:W-:-:S02]  /*0440*/  MOV R12, R14 ;  /* 0x0000000e000c7202 */ /* 0x000fc40000000f00 */
[----:B------:R-:W-:Y:S02]  /*0450*/  PRMT R16, R10, 0x9910, RZ ;  /* 0x000099100a107816 */ /* 0x000fe400000000ff */
[----:B------:R-:W-:Y:S01]  /*0460*/  MOV R14, R13 ;  /* 0x0000000d000e7202 */ /* 0x000fe20000000f00 */
[----:B------:R-:W-:Y:S01]  /*0470*/  IMAD R10, R12, 0xa, RZ ;  /* 0x0000000a0c0a7824 */ /* 0x000fe200078e02ff */
[C---:B------:R-:W-:Y:S02]  /*0480*/  IADD3 R9, PT, PT, R121.reuse, 0x2, RZ ;  /* 0x0000000279097810 */ /* 0x040fe40007ffe0ff */
[----:B------:R-:W-:Y:S01]  /*0490*/  IADD3 R11, PT, PT, R121, 0x3, RZ ;  /* 0x00000003790b7810 */ /* 0x000fe20007ffe0ff */
[----:B------:R-:W-:Y:S01]  /*04a0*/  IMAD R12, R14, 0xa, RZ ;  /* 0x0000000a0e0c7824 */ /* 0x000fe200078e02ff */
[----:B------:R-:W-:Y:S01]  /*04b0*/  IADD3 R17, PT, PT, RZ, -R10, RZ ;  /* 0x8000000aff117210 */ /* 0x000fe20007ffe0ff */
[----:B------:R-:W-:Y:S01]  /*04c0*/  IMAD R14, R15, 0xa, RZ ;  /* 0x0000000a0f0e7824 */ /* 0x000fe200078e02ff */
[----:B------:R-:W-:Y:S01]  /*04d0*/  LOP3.LUT R30, R9, 0xffff, RZ, 0xc0, !PT ;  /* 0x0000ffff091e7812 */ /* 0x000fe200078ec0ff */
[----:B------:R-:W-:Y:S01]  /*04e0*/  IMAD R15, R16, 0xa, RZ ;  /* 0x0000000a100f7824 */ /* 0x000fe200078e02ff */
[----:B------:R-:W-:-:S02]  /*04f0*/  IADD3 R10, PT, PT, R121, 0x5, RZ ;  /* 0x00000005790a7810 */ /* 0x000fc40007ffe0ff */
[----:B------:R-:W-:Y:S01]  /*0500*/  LOP3.LUT R28, R11, 0xffff, RZ, 0xc0, !PT ;  /* 0x0000ffff0b1c7812 */ /* 0x000fe200078ec0ff */
[----:B------:R-:W-:Y:S01]  /*0510*/  IMAD R30, R30, 0x6667, RZ ;  /* 0x000066671e1e7824 */ /* 0x000fe200078e02ff */
[----:B------:R-:W-:Y:S02]  /*0520*/  IADD3 R12, PT, PT, RZ, -R12, RZ ;  /* 0x8000000cff0c7210 */ /* 0x000fe40007ffe0ff */
[----:B------:R-:W-:Y:S01]  /*0530*/  IADD3 R13, PT, PT, R121, 0x4, RZ ;  /* 0x00000004790d7810 */ /* 0x000fe20007ffe0ff */
[----:B------:R-:W-:Y:S01]  /*0540*/  IMAD R28, R28, 0x6667, RZ ;  /* 0x000066671c1c7824 */ /* 0x000fe200078e02ff */
[----:B------:R-:W-:Y:S02]  /*0550*/  IADD3 R14, PT, PT, RZ, -R14, RZ ;  /* 0x8000000eff0e7210 */ /* 0x000fe40007ffe0ff */
[----:B------:R-:W-:Y:S02]  /*0560*/  LOP3.LUT R24, R10, 0xffff, RZ, 0xc0, !PT ;  /* 0x0000ffff0a187812 */ /* 0x000fe400078ec0ff */
[----:B------:R-:W-:-:S02]  /*0570*/  IADD3 R15, PT, PT, RZ, -R15, RZ ;  /* 0x8000000fff0f7210 */ /* 0x000fc40007ffe0ff */
[----:B------:R-:W-:Y:S01]  /*0580*/  PRMT R20, R12, 0x7710, RZ ;  /* 0x000077100c147816 */ /* 0x000fe200000000ff */
[----:B------:R-:W-:Y:S01]  /*0590*/  IMAD R24, R24, 0x6667, RZ ;  /* 0x0000666718187824 */ /* 0x000fe200078e02ff */
[----:B------:R-:W-:Y:S02]  /*05a0*/  PRMT R16, R17, 0x7710, RZ ;  /* 0x0000771011107816 */ /* 0x000fe400000000ff */
[----:B------:R-:W-:Y:S02]  /*05b0*/  PRMT R12, R14, 0x7710, RZ ;  /* 0x000077100e0c7816 */ /* 0x000fe400000000ff */
[----:B------:R-:W-:Y:S02]  /*05c0*/  LOP3.LUT R26, R13, 0xffff, RZ, 0xc0, !PT ;  /* 0x0000ffff0d1a7812 */ /* 0x000fe400078ec0ff */
[----:B------:R-:W-:Y:S02]  /*05d0*/  PRMT R29, R15, 0x7710, RZ ;  /* 0x000077100f1d7816 */ /* 0x000fe400000000ff */
[-C--:B------:R-:W-:Y:S01]  /*05e0*/  LEA.HI R14, R30, R7.reuse, RZ, 0xe ;  /* 0x000000071e0e7211 */ /* 0x080fe200078f70ff */
[----:B------:R-:W-:Y:S01]  /*05f0*/  IMAD R26, R26, 0x6667, RZ ;  /* 0x000066671a1a7824 */ /* 0x000fe200078e02ff */
[----:B------:R-:W-:-:S02]  /*0600*/  LEA.HI R17, R28, R7, RZ, 0xe ;  /* 0x000000071c117211 */ /* 0x000fc400078f70ff */
[----:B------:R-:W-:Y:S02]  /*0610*/  IADD3 R16, PT, PT, R9, R16, RZ ;  /* 0x0000001009107210 */ /* 0x000fe40007ffe0ff */
[----:B------:R-:W-:Y:S02]  /*0620*/  IADD3 R29, PT, PT, R10, R29, RZ ;  /* 0x0000001d0a1d7210 */ /* 0x000fe40007ffe0ff */
[----:B------:R-:W-:Y:S02]  /*0630*/  LOP3.LUT R9, R14, 0xffff, RZ, 0xc0, !PT ;  /* 0x0000ffff0e097812 */ /* 0x000fe400078ec0ff */
[----:B------:R-:W-:Y:S02]  /*0640*/  LEA.HI R27, R24, R7, RZ, 0xe ;  /* 0x00000007181b7211 */ /* 0x000fe400078f70ff */
[----:B------:R-:W-:Y:S01]  /*0650*/  LOP3.LUT R10, R17, 0xffff, RZ, 0xc0, !PT ;  /* 0x0000ffff110a7812 */ /* 0x000fe200078ec0ff */
[----:B------:R-:W-:Y:S01]  /*0660*/  IMAD R9, R9, 0x199a, RZ ;  /* 0x0000199a09097824 */ /* 0x000fe200078e02ff */
[----:B------:R-:W-:-:S02]  /*0670*/  IADD3 R25, PT, PT, R13, R12, RZ ;  /* 0x0000000c0d197210 */ /* 0x000fc40007ffe0ff */
[----:B------:R-:W-:Y:S01]  /*0680*/  LEA.HI R21, R26, R7, RZ, 0xe ;  /* 0x000000071a157211 */ /* 0x000fe200078f70ff */
[----:B------:R-:W-:Y:S01]  /*0690*/  IMAD R10, R10, 0x199a, RZ ;  /* 0x0000199a0a0a7824 */ /* 0x000fe200078e02ff */
[----:B------:R-:W-:Y:S02]  /*06a0*/  LOP3.LUT R12, R27, 0xffff, RZ, 0xc0, !PT ;  /* 0x0000ffff1b0c7812 */ /* 0x000fe400078ec0ff */
[----:B------:R-:W-:Y:S02]  /*06b0*/  IADD3 R20, PT, PT, R11, R20, RZ ;  /* 0x000000140b147210 */ /* 0x000fe40007ffe0ff */
[----:B------:R-:W-:Y:S01]  /*06c0*/  LOP3.LUT R11, R21, 0xffff, RZ, 0xc0, !PT ;  /* 0x0000ffff150b7812 */ /* 0x000fe200078ec0ff */
[----:B------:R-:W-:Y:S01]  /*06d0*/  IMAD R15, R12, 0x199a, RZ ;  /* 0x0000199a0c0f7824 */ /* 0x000fe200078e02ff */
[----:B------:R-:W-:Y:S02]  /*06e0*/  SHF.R.U32.HI R13, RZ, 0x10, R9 ;  /* 0x00000010ff0d7819 */ /* 0x000fe40000011609 */
[----:B------:R-:W-:Y:S01]  /*06f0*/  SHF.R.U32.HI R12, RZ, 0x10, R10 ;  /* 0x00000010ff0c7819 */ /* 0x000fe2000001160a */
[----:B------:R-:W-:Y:S01]  /*0700*/  IMAD R11, R11, 0x199a, RZ ;  /* 0x0000199a0b0b7824 */ /* 0x000fe200078e02ff */
[----:B------:R-:W-:-:S02]  /*0710*/  PRMT R19, R13, 0x9910, RZ ;  /* 0x000099100d137816 */ /* 0x000fc400000000ff */
[----:B------:R-:W-:Y:S02]  /*0720*/  PRMT R23, R12, 0x9910, RZ ;  /* 0x000099100c177816 */ /* 0x000fe400000000ff */
[----:B------:R-:W-:Y:S02]  /*0730*/  LOP3.LUT R9, R32, 0xffff, RZ, 0xc0, !PT ;  /* 0x0000ffff20097812 */ /* 0x000fe400078ec0ff */
[----:B------:R-:W-:Y:S02]  /*0740*/  SHF.R.U32.HI R10, RZ, 0x10, R15 ;  /* 0x00000010ff0a7819 */ /* 0x000fe4000001160f */
[----:B------:R-:W-:Y:S01]  /*0750*/  MOV R15, R19 ;  /* 0x00000013000f7202 */ /* 0x000fe20000000f00 */
[----:B------:R-:W-:Y:S01]  /*0760*/  IMAD R9, R9, 0x199a, RZ ;  /* 0x0000199a09097824 */ /* 0x000fe200078e02ff */
[----:B------:R-:W-:Y:S02]  /*0770*/  SHF.R.U32.HI R11, RZ, 0x10, R11 ;  /* 0x00000010ff0b7819 */ /* 0x000fe4000001160b */
[----:B------:R-:W-:Y:S01]  /*0780*/  MOV R19, R23 ;  /* 0x0000001700137202 */ /* 0x000fe20000000f00 */
[----:B------:R-:W-:Y:S01]  /*0790*/  IMAD R15, R15, 0xa, RZ ;  /* 0x0000000a0f0f7824 */ /* 0x000fe200078e02ff */
[----:B------:R-:W-:-:S02]  /*07a0*/  PRMT R33, R11, 0x9910, RZ ;  /* 0x000099100b217816 */ /* 0x000fc400000000ff */
[----:B------:R-:W-:Y:S01]  /*07b0*/  SHF.R.U32.HI R9, RZ, 0x10, R9 ;  /* 0x00000010ff097819 */ /* 0x000fe20000011609 */
[----:B------:R-:W-:Y:S01]  /*07c0*/  IMAD R19, R19, 0xa, RZ ;  /* 0x0000000a13137824 */ /* 0x000fe200078e02ff */
[----:B------:R-:W-:Y:S02]  /*07d0*/  MOV R23, R33 ;  /* 0x0000002100177202 */ /* 0x000fe40000000f00 */
[----:B------:R-:W-:Y:S02]  /*07e0*/  PRMT R33, R10, 0x9910, RZ ;  /* 0x000099100a217816 */ /* 0x000fe400000000ff */
[----:B------:R-:W-:Y:S01]  /*07f0*/  IADD3 R15, PT, PT, RZ, -R15, RZ ;  /* 0x8000000fff0f7210 */ /* 0x000fe20007ffe0ff */
[----:B------:R-:W-:Y:S01]  /*0800*/  IMAD R23, R23, 0xa, RZ ;  /* 0x0000000a17177824 */ /* 0x000fe200078e02ff */
[----:B------:R-:W-:Y:S02]  /*0810*/  IADD3 R19, PT, PT, RZ, -R19, RZ ;  /* 0x80000013ff137210 */ /* 0x000fe40007ffe0ff */
[----:B------:R-:W-:-:S02]  /*0820*/  PRMT R35, R9, 0x9910, RZ ;  /* 0x0000991009237816 */ /* 0x000fc400000000ff */
[----:B------:R-:W-:Y:S01]  /*0830*/  PRMT R133, R15, 0x7710, RZ ;  /* 0x000077100f857816 */ /* 0x000fe200000000ff */
[----:B------:R-:W-:Y:S01]  /*0840*/  IMAD R15, R33, 0xa, RZ ;  /* 0x0000000a210f7824 */ /* 0x000fe200078e02ff */
[----:B------:R-:W-:Y:S02]  /*0850*/  PRMT R132, R19, 0x7710, RZ ;  /* 0x0000771013847816 */ /* 0x000fe400000000ff */
[----:B------:R-:W-:Y:S02]  /*0860*/  MOV R19, R35 ;  /* 0x0000002300137202 */ /* 0x000fe40000000f00 */
[----:B------:R-:W-:Y:S02]  /*0870*/  IADD3 R133, PT, PT, R14, R133, RZ ;  /* 0x000000850e857210 */ /* 0x000fe40007ffe0ff */
[----:B------:R-:W-:Y:S02]  /*0880*/  IADD3 R132, PT, PT, R17, R132, RZ ;  /* 0x0000008411847210 */ /* 0x000fe40007ffe0ff */
[----:B------:R-:W-:-:S02]  /*0890*/  LOP3.LUT R14, R8, 0xffff, RZ, 0xc0, !PT ;  /* 0x0000ffff080e7812 */ /* 0x000fc400078ec0ff */
[----:B------:R-:W-:Y:S01]  /*08a0*/  IADD3 R130, PT, PT, RZ, -R15, RZ ;  /* 0x8000000fff827210 */ /* 0x000fe20007ffe0ff */
[----:B------:R-:W-:Y:S01]  /*08b0*/  IMAD R15, R19, 0xa, RZ ;  /* 0x0000000a130f7824 */ /* 0x000fe200078e02ff */
[----:B------:R-:W-:Y:S02]  /*08c0*/  IADD3 R17, PT, PT, R8, 0x4ce, RZ ;  /* 0x000004ce08117810 */ /* 0x000fe40007ffe0ff */
[----:B------:R-:W-:Y:S02]  /*08d0*/  SHF.R.U32.HI R14, RZ, 0xb, R14 ;  /* 0x0000000bff0e7819 */ /* 0x000fe4000001160e */
[----:B------:R-:W-:Y:S02]  /*08e0*/  LOP3.LUT R17, R17, 0xffff, RZ, 0xc0, !PT ;  /* 0x0000ffff11117812 */ /* 0x000fe400078ec0ff */
[----:B------:R-:W-:Y:S02]  /*08f0*/  IADD3 R129, PT, PT, RZ, -R15, RZ ;  /* 0x8000000fff817210 */ /* 0x000fe40007ffe0ff */
[----:B------:R-:W-:-:S02]  /*0900*/  PRMT R15, R14, 0x9910, RZ ;  /* 0x000099100e0f7816 */ /* 0x000fc400000000ff */
[----:B------:R-:W-:Y:S02]  /*0910*/  SHF.R.U32.HI R14, RZ, 0xb, R17 ;  /* 0x0000000bff0e7819 */ /* 0x000fe40000011611 */
[----:B------:R-:W-:Y:S02]  /*0920*/  IADD3 R23, PT, PT, RZ, -R23, RZ ;  /* 0x80000017ff177210 */ /* 0x000fe40007ffe0ff */
[----:B------:R-:W-:Y:S01]  /*0930*/  PRMT R17, R14, 0x9910, RZ ;  /* 0x000099100e117816 */ /* 0x000fe200000000ff */
[----:B------:R-:W-:Y:S01]  /*0940*/  IMAD R14, R15, 0xa, RZ ;  /* 0x0000000a0f0e7824 */ /* 0x000fe200078e02ff */
[----:B------:R-:W-:Y:S02]  /*0950*/  PRMT R129, R129, 0x7710, RZ ;  /* 0x0000771081817816 */ /* 0x000fe400000000ff */
[----:B------:R-:W-:Y:S02]  /*0960*/  PRMT R34, R23, 0x7710, RZ ;  /* 0x0000771017227816 */ /* 0x000fe400000000ff */
[----:B------:R-:W-:-:S02]  /*0970*/  IADD3 R14, PT, PT, RZ, -R14, RZ ;  /* 0x8000000eff0e7210 */ /* 0x000fc40007ffe0ff */
[----:B------:R-:W-:Y:S02]  /*0980*/  IADD3 R129, PT, PT, R32, R129, RZ ;  /* 0x0000008120817210 */ /* 0x000fe40007ffe0ff */
[----:B------:R-:W-:Y:S02]  /*0990*/  PRMT R32, R14, 0x7710, RZ ;  /* 0x000077100e207816 */ /* 0x000fe400000000ff */
[----:B------:R-:W-:Y:S02]  /*09a0*/  MOV R15, R17 ;  /* 0x00000011000f7202 */ /* 0x000fe40000000f00 */
[----:B------:R-:W-:Y:S02]  /*09b0*/  LOP3.LUT R134, R134, 0xffff, RZ, 0xc0, !PT ;  /* 0x0000ffff86867812 */ /* 0x000fe400078ec0ff */
[----:B------:R-:W-:Y:S01]  /*09c0*/  IADD3 R131, PT, PT, R21, R34, RZ ;  /* 0x0000002215837210 */ /* 0x000fe20007ffe0ff */
[----:B------:R-:W-:Y:S01]  /*09d0*/  IMAD R14, R15, 0xa, RZ ;  /* 0x0000000a0f0e7824 */ /* 0x000fe200078e02ff */
[----:B------:R-:W-:-:S02]  /*09e0*/  LOP3.LUT R135, R135, 0xffff, RZ, 0xc0, !PT ;  /* 0x0000ffff87877812 */ /* 0x000fc400078ec0ff */
[----:B------:R-:W-:Y:S02]  /*09f0*/  LOP3.LUT R133, R133, 0xffff, RZ, 0xc0, !PT ;  /* 0x0000ffff85857812 */ /* 0x000fe400078ec0ff */
[----:B------:R-:W-:Y:S02]  /*0a00*/  IADD3 R17, PT, PT, R121, R32, RZ ;  /* 0x0000002079117210 */ /* 0x000fe40007ffe0ff */
[C---:B------:R-:W-:Y:S02]  /*0a10*/  LOP3.LUT P3, RZ, R134.reuse, UR4, RZ, 0xfc, !PT ;  /* 0x0000000486ff7c12 */ /* 0x040fe4000f86fcff */
[----:B------:R-:W-:Y:S02]  /*0a20*/  IADD3 R21, PT, PT, R134, UR4, RZ ;  /* 0x0000000486157c10 */ /* 0x000fe4000fffe0ff */
[C---:B------:R-:W-:Y:S02]  /*0a30*/  LOP3.LUT P2, RZ, R135.reuse, UR4, RZ, 0xfc, !PT ;  /* 0x0000000487ff7c12 */ /* 0x040fe4000f84fcff */
[----:B------:R-:W-:-:S02]  /*0a40*/  IADD3 R19, PT, PT, R135, UR4, RZ ;  /* 0x0000000487137c10 */ /* 0x000fc4000fffe0ff */
[----:B------:R-:W-:Y:S02]  /*0a50*/  LOP3.LUT R131, R131, 0xffff, RZ, 0xc0, !PT ;  /* 0x0000ffff83837812 */ /* 0x000fe400078ec0ff */
[C---:B------:R-:W-:Y:S02]  /*0a60*/  LOP3.LUT P4, RZ, R133.reuse, UR4, RZ, 0xfc, !PT ;  /* 0x0000000485ff7c12 */ /* 0x040fe4000f88fcff */
[----:B------:R-:W-:Y:S02]  /*0a70*/  IADD3 R15, PT, PT, R133, UR4, RZ ;  /* 0x00000004850f7c10 */ /* 0x000fe4000fffe0ff */
[----:B------:R-:W-:Y:S02]  /*0a80*/  LOP3.LUT R18, R18, 0xff, RZ, 0xc0, !PT ;  /* 0x000000ff12127812 */ /* 0x000fe400078ec0ff */
[----:B------:R-:W-:Y:S02]  /*0a90*/  LOP3.LUT R132, R132, 0xffff, RZ, 0xc0, !PT ;  /* 0x0000ffff84847812 */ /* 0x000fe400078ec0ff */
[----:B------:R-:W-:-:S02]  /*0aa0*/  LOP3.LUT R17, R17, 0xff, RZ, 0xc0, !PT ;  /* 0x000000ff11117812 */ /* 0x000fc400078ec0ff */
[----:B------:R-:W-:Y:S02]  /*0ab0*/  PRMT R130, R130, 0x7710, RZ ;  /* 0x0000771082827816 */ /* 0x000fe400000000ff */
[----:B------:R-:W-:Y:S02]  /*0ac0*/  ISETP.GT.U32.OR P3, PT, R21, 0x70, !P3 ;  /* 0x000000701500780c */ /* 0x000fe40005f64470 */
[----:B------:R-:W-:Y:S02]  /*0ad0*/  ISETP.GT.U32.OR P2, PT, R19, 0x70, !P2 ;  /* 0x000000701300780c */ /* 0x000fe40005744470 */
[C---:B------:R-:W-:Y:S02]  /*0ae0*/  LOP3.LUT P1, RZ, R131.reuse, UR4, RZ, 0xfc, !PT ;  /* 0x0000000483ff7c12 */ /* 0x040fe4000f82fcff */
[----:B------:R-:W-:Y:S02]  /*0af0*/  IADD3 R21, PT, PT, R131, UR4, RZ ;  /* 0x0000000483157c10 */ /* 0x000fe4000fffe0ff */
[----:B------:R-:W-:-:S02]  /*0b00*/  ISETP.GT.U32.OR P4, PT, R15, 0x70, !P4 ;  /* 0x000000700f00780c */ /* 0x000fc40006784470 */
[----:B------:R-:W-:Y:S02]  /*0b10*/  LOP3.LUT P6, RZ, R18, UR5, RZ, 0xfc, !PT ;  /* 0x0000000512ff7c12 */ /* 0x000fe4000f8cfcff */
[C---:B------:R-:W-:Y:S02]  /*0b20*/  LOP3.LUT P5, RZ, R132.reuse, UR4, RZ, 0xfc, !PT ;  /* 0x0000000484ff7c12 */ /* 0x040fe4000f8afcff */
[----:B------:R-:W-:Y:S02]  /*0b30*/  IADD3 R19, PT, PT, R132, UR4, RZ ;  /* 0x0000000484137c10 */ /* 0x000fe4000fffe0ff */
[----:B------:R-:W-:Y:S02]  /*0b40*/  LOP3.LUT P0, RZ, R17, UR5, RZ, 0xfc, !PT ;  /* 0x0000000511ff7c12 */ /* 0x000fe4000f80fcff */
[----:B------:R-:W-:Y:S02]  /*0b50*/  LOP3.LUT R15, R20, 0xff, RZ, 0xc0, !PT ;  /* 0x000000ff140f7812 */ /* 0x000fe400078ec0ff */
[----:B------:R-:W-:-:S02]  /*0b60*/  LOP3.LUT R16, R16, 0xff, RZ, 0xc0, !PT ;  /* 0x000000ff10107812 */ /* 0x000fc400078ec0ff */
[----:B------:R-:W-:Y:S02]  /*0b70*/  IADD3 R130, PT, PT, R27, R130, RZ ;  /* 0x000000821b827210 */ /* 0x000fe40007ffe0ff */
[----:B------:R-:W-:Y:S02]  /*0b80*/  ISETP.GT.U32.OR P1, PT, R21, 0x70, !P1 ;  /* 0x000000701500780c */ /* 0x000fe40004f24470 */
[----:B------:R-:W-:Y:S02]  /*0b90*/  PLOP3.LUT P3, PT, P3, P6, PT, 0xf2, 0x2f ;  /* 0x00000000002f781c */ /* 0x000fe40001f6de72 */
[----:B------:R-:W-:Y:S02]  /*0ba0*/  ISETP.GT.U32.OR P5, PT, R19, 0x70, !P5 ;  /* 0x000000701300780c */ /* 0x000fe40006fa4470 */
[----:B------:R-:W-:Y:S02]  /*0bb0*/  IADD3 R21, PT, PT, RZ, -R14, RZ ;  /* 0x8000000eff157210 */ /* 0x000fe40007ffe0ff */
[----:B------:R-:W-:-:S02]  /*0bc0*/  PLOP3.LUT P2, PT, P2, P0, PT, 0xf2, 0x2f ;  /* 0x00000000002f781c */ /* 0x000fc40001741e72 */
[----:B------:R-:W-:Y:S02]  /*0bd0*/  LOP3.LUT P6, RZ, R15, UR5, RZ, 0xfc, !PT ;  /* 0x000000050fff7c12 */ /* 0x000fe4000f8cfcff */
[----:B------:R-:W-:Y:S02]  /*0be0*/  LOP3.LUT R14, R25, 0xff, RZ, 0xc0, !PT ;  /* 0x000000ff190e7812 */ /* 0x000fe400078ec0ff */
[----:B------:R-:W-:Y:S02]  /*0bf0*/  LOP3.LUT P0, RZ, R16, UR5, RZ, 0xfc, !PT ;  /* 0x0000000510ff7c12 */ /* 0x000fe4000f80fcff */
[----:B------:R-:W-:Y:S02]  /*0c00*/  LOP3.LUT R130, R130, 0xffff, RZ, 0xc0, !PT ;  /* 0x0000ffff82827812 */ /* 0x000fe400078ec0ff */
[----:B------:R-:W-:Y:S02]  /*0c10*/  PLOP3.LUT P5, PT, P5, P6, PT, 0xf2, 0x2f ;  /* 0x00000000002f781c */ /* 0x000fe40002fade72 */
[----:B------:R-:W-:-:S02]  /*0c20*/  PLOP3.LUT P4, PT, P4, P0, PT, 0xf2, 0x2f ;  /* 0x00000000002f781c */ /* 0x000fc40002781e72 */
[----:B------:R-:W-:Y:S02]  /*0c30*/  LOP3.LUT P6, RZ, R14, UR5, RZ, 0xfc, !PT ;  /* 0x000000050eff7c12 */ /* 0x000fe4000f8cfcff */
[C---:B------:R-:W-:Y:S02]  /*0c40*/  LOP3.LUT P0, RZ, R130.reuse, UR4, RZ, 0xfc, !PT ;  /* 0x0000000482ff7c12 */ /* 0x040fe4000f80fcff */
[----:B------:R-:W-:Y:S02]  /*0c50*/  IADD3 R20, PT, PT, R130, UR4, RZ ;  /* 0x0000000482147c10 */ /* 0x000fe4000fffe0ff */
[----:B------:R-:W-:Y:S02]  /*0c60*/  LOP3.LUT R19, R29, 0xff, RZ, 0xc0, !PT ;  /* 0x000000ff1d137812 */ /* 0x000fe400078ec0ff */
[----:B------:R-:W-:Y:S02]  /*0c70*/  PLOP3.LUT P6, PT, P1, P6, PT, 0xf2, 0x2f ;  /* 0x00000000002f781c */ /* 0x000fe40000fcde72 */
[----:B------:R-:W-:-:S02]  /*0c80*/  ISETP.GT.U32.OR P0, PT, R20, 0x70, !P0 ;  /* 0x000000701400780c */ /* 0x000fc40004704470 */
[----:B------:R-:W-:Y:S02]  /*0c90*/  LOP3.LUT P1, RZ, R19, UR5, RZ, 0xfc, !PT ;  /* 0x0000000513ff7c12 */ /* 0x000fe4000f82fcff */
[----:B------:R-:W-:Y:S02]  /*0ca0*/  LOP3.LUT R129, R129, 0xffff, RZ, 0xc0, !PT ;  /* 0x0000ffff81817812 */ /* 0x000fe400078ec0ff */
[----:B------:R-:W-:Y:S02]  /*0cb0*/  PRMT R20, R21, 0x7710, RZ ;  /* 0x0000771015147816 */ /* 0x000fe400000000ff */
[----:B------:R-:W-:Y:S02]  /*0cc0*/  PLOP3.LUT P1, PT, P0, P1, PT, 0xf2, 0x2f ;  /* 0x00000000002f781c */ /* 0x000fe40000723e72 */
[C---:B------:R-:W-:Y:S02]  /*0cd0*/  LOP3.LUT P0, RZ, R129.reuse, UR4, RZ, 0xfc, !PT ;  /* 0x0000000481ff7c12 */ /* 0x040fe4000f80fcff */
[----:B------:R-:W-:-:S02]  /*0ce0*/  IADD3 R21, PT, PT, R129, UR4, RZ ;  /* 0x0000000481157c10 */ /* 0x000fc4000fffe0ff */
[----:B------:R-:W-:Y:S02]  /*0cf0*/  IADD3 R25, PT, PT, R8, 0x59b, RZ ;  /* 0x0000059b08197810 */ /* 0x000fe40007ffe0ff */
[----:B------:R-:W-:Y:S02]  /*0d00*/  ISETP.GT.U32.OR P0, PT, R21, 0x70, !P0 ;  /* 0x000000701500780c */ /* 0x000fe40004704470 */
[----:B------:R-:W-:Y:S02]  /*0d10*/  IADD3 R21, PT, PT, R121, 0x7, RZ ;  /* 0x0000000779157810 */ /* 0x000fe40007ffe0ff */
[----:B------:R-:W-:Y:S02]  /*0d20*/  LOP3.LUT R25, R25, 0xffff, RZ, 0xc0, !PT ;  /* 0x0000ffff19197812 */ /* 0x000fe400078ec0ff */
[----:B------:R-:W-:Y:S02]  /*0d30*/  LOP3.LUT R36, R21, 0xffff, RZ, 0xc0, !PT ;  /* 0x0000ffff15247812 */ /* 0x000fe400078ec0ff */
[----:B------:R-:W-:-:S02]  /*0d40*/  SHF.R.U32.HI R25, RZ, 0xb, R25 ;  /* 0x0000000bff197819 */ /* 0x000fc40000011619 */
[----:B------:R-:W-:Y:S01]  /*0d50*/  @P6 LOP3.LUT R136, R136, 0x1, RZ, 0xfc, !PT ;  /* 0x0000000188886812 */ /* 0x000fe200078efcff */
[----:B------:R-:W-:Y:S01]  /*0d60*/  IMAD R36, R36, 0x6667, RZ ;  /* 0x0000666724247824 */ /* 0x000fe200078e02ff */
[----:B------:R-:W-:Y:S02]  /*0d70*/  PRMT R29, R25, 0x9910, RZ ;  /* 0x00009910191d7816 */ /* 0x000fe400000000ff */
[----:B------:R-:W-:Y:S02]  /*0d80*/  IADD3 R20, PT, PT, R31, R20, RZ ;  /* 0x000000141f147210 */ /* 0x000fe40007ffe0ff */
[----:B------:R-:W-:Y:S02]  /*0d90*/  LEA.HI R23, R36, R7, RZ, 0xe ;  /* 0x0000000724177211 */ /* 0x000fe400078f70ff */
[----:B------:R-:W-:Y:S02]  /*0da0*/  LOP3.LUT R136, R136, 0xfffffffd, RZ, 0xc0, !PT ;  /* 0xfffffffd88887812 */ /* 0x000fe400078ec0ff */
[----:B------:R-:W-:-:S02]  /*0db0*/  LOP3.LUT R27, R23, 0xffff, RZ, 0xc0, !PT ;  /* 0x0000ffff171b7812 */ /* 0x000fc400078ec0ff */
[----:B------:R-:W-:Y:S02]  /*0dc0*/  LOP3.LUT R20, R20, 0xff, RZ, 0xc0, !PT ;  /* 0x000000ff14147812 */ /* 0x000fe400078ec0ff */
[----:B------:R-:W-:Y:S01]  /*0dd0*/  @P1 LOP3.LUT R136, R136, 0x2, RZ, 0xfc, !PT ;  /* 0x0000000288881812 */ /* 0x000fe200078efcff */
[----:B------:R-:W-:Y:S01]  /*0de0*/  IMAD R27, R27, 0x199a, RZ ;  /* 0x0000199a1b1b7824 */ /* 0x000fe200078e02ff */
[----:B------:R-:W-:Y:S02]  /*0df0*/  LOP3.LUT P1, RZ, R20, UR5, RZ, 0xfc, !PT ;  /* 0x0000000514ff7c12 */ /* 0x000fe4000f82fcff */
[----:B------:R-:W-:Y:S02]  /*0e00*/  LOP3.LUT R136, R136, 0xfdffffff, RZ, 0xc0, !PT ;  /* 0xfdffffff88887812 */ /* 0x000fe400078ec0ff */
[----:B------:R-:W-:Y:S02]  /*0e10*/  SHF.R.U32.HI R32, RZ, 0x10, R27 ;  /* 0x00000010ff207819 */ /* 0x000fe4000001161b */
[----:B------:R-:W-:-:S02]  /*0e20*/  PLOP3.LUT P0, PT, P0, P1, PT, 0xf2, 0x2f ;  /* 0x00000000002f781c */ /* 0x000fc40000703e72 */
[----:B------:R-:W-:-:S04]  /*0e30*/  PRMT R27, R32, 0x9910, RZ ;  /* 0x00009910201b7816 */ /* 0x000fc800000000ff */
[----:B------:R-:W-:Y:S02]  /*0e40*/  MOV R25, R27 ;  /* 0x0000001b00197202 */ /* 0x000fe40000000f00 */
[----:B------:R-:W-:-:S03]  /*0e50*/  MOV R27, R29 ;  /* 0x0000001d001b7202 */ /* 0x000fc60000000f00 */
[----:B------:R-:W-:Y:S02]  /*0e60*/  IMAD R25, R25, 0xa, RZ ;  /* 0x0000000a19197824 */ /* 0x000fe400078e02ff */
[----:B------:R-:W-:Y:S01]  /*0e70*/  @P0 LOP3.LUT R136, R136, 0x2000000, RZ, 0xfc, !PT ;  /* 0x0200000088880812 */ /* 0x000fe200078efcff */
[----:B------:R-:W-:Y:S02]  /*0e80*/  IMAD R27, R27, 0xa, RZ ;  /* 0x0000000a1b1b7824 */ /* 0x000fe400078e02ff */
[----:B------:R-:W-:Y:S02]  /*0e90*/  IADD3 R25, PT, PT, RZ, -R25, RZ ;  /* 0x80000019ff197210 */ /* 0x000fe40007ffe0ff */
[----:B------:R-:W-:Y:S02]  /*0ea0*/  LOP3.LUT R136, R136, 0xfeffffff, RZ, 0xc0, !PT ;  /* 0xfeffffff88887812 */ /* 0x000fe400078ec0ff */
[----:B------:R-:W-:Y:S02]  /*0eb0*/  PRMT R128, R25, 0x7710, RZ ;  /* 0x0000771019807816 */ /* 0x000fe400000000ff */
[----:B------:R-:W-:-:S02]  /*0ec0*/  IADD3 R27, PT, PT, RZ, -R27, RZ ;  /* 0x8000001bff1b7210 */ /* 0x000fc40007ffe0ff */
[----:B------:R-:W-:Y:S02]  /*0ed0*/  IADD3 R128, PT, PT, R23, R128, RZ ;  /* 0x0000008017807210 */ /* 0x000fe40007ffe0ff */
[----:B------:R-:W-:Y:S02]  /*0ee0*/  PRMT R34, R27, 0x7710, RZ ;  /* 0x000077101b227816 */ /* 0x000fe400000000ff */
[----:B------:R-:W-:Y:S02]  /*0ef0*/  LOP3.LUT R128, R128, 0xffff, RZ, 0xc0, !PT ;  /* 0x0000ffff80807812 */ /* 0x000fe400078ec0ff */
[----:B------:R-:W-:Y:S02]  /*0f00*/  IADD3 R27, PT, PT, R8, 0x668, RZ ;  /* 0x00000668081b7810 */ /* 0x000fe40007ffe0ff */
[C---:B------:R-:W-:Y:S02]  /*0f10*/  IADD3 R23, PT, PT, R128.reuse, UR4, RZ ;  /* 0x0000000480177c10 */ /* 0x040fe4000fffe0ff */
[----:B------:R-:W-:-:S02]  /*0f20*/  LOP3.LUT P0, RZ, R128, UR4, RZ, 0xfc, !PT ;  /* 0x0000000480ff7c12 */ /* 0x000fc4000f80fcff */
[----:B------:R-:W-:Y:S02]  /*0f30*/  IADD3 R21, PT, PT, R21, R34, RZ ;  /* 0x0000002215157210 */ /* 0x000fe40007ffe0ff */
[----:B------:R-:W-:Y:S02]  /*0f40*/  ISETP.GT.U32.OR P0, PT, R23, 0x70, !P0 ;  /* 0x000000701700780c */ /* 0x000fe40004704470 */
[----:B------:R-:W-:Y:S02]  /*0f50*/  IADD3 R23, PT, PT, R121, 0x8, RZ ;  /* 0x0000000879177810 */ /* 0x000fe40007ffe0ff */
[----:B------:R-:W-:Y:S02]  /*0f60*/  LOP3.LUT R27, R27, 0xffff, RZ, 0xc0, !PT ;  /* 0x0000ffff1b1b7812 */ /* 0x000fe400078ec0ff */
[----:B------:R-:W-:Y:S02]  /*0f70*/  LOP3.LUT R40, R23, 0xffff, RZ, 0xc0, !PT ;  /* 0x0000ffff17287812 */ /* 0x000fe400078ec0ff */
[----:B------:R-:W-:-:S02]  /*0f80*/  SHF.R.U32.HI R27, RZ, 0xb, R27 ;  /* 0x0000000bff1b7819 */ /* 0x000fc4000001161b */
[----:B------:R-:W-:Y:S01]  /*0f90*/  LOP3.LUT R21, R21, 0xff, RZ, 0xc0, !PT ;  /* 0x000000ff15157812 */ /* 0x000fe200078ec0ff */
[----:B------:R-:W-:Y:S01]  /*0fa0*/  IMAD R40, R40, 0x6667, RZ ;  /* 0x0000666728287824 */ /* 0x000fe200078e02ff */
[----:B------:R-:W-:Y:S02]  /*0fb0*/  PRMT R31, R27, 0x9910, RZ ;  /* 0x000099101b1f7816 */ /* 0x000fe400000000ff */
[----:B------:R-:W-:Y:S02]  /*0fc0*/  LOP3.LUT P1, RZ, R21, UR5, RZ, 0xfc, !PT ;  /* 0x0000000515ff7c12 */ /* 0x000fe4000f82fcff */
[----:B------:R-:W-:Y:S02]  /*0fd0*/  LEA.HI R25, R40, R7, RZ, 0xe ;  /* 0x0000000728197211 */ /* 0x000fe400078f70ff */
[----:B------:R-:W-:Y:S02]  /*0fe0*/  PLOP3.LUT P0, PT, P0, P1, PT, 0xf2, 0x2f ;  /* 0x00000000002f781c */ /* 0x000fe40000703e72 */
[----:B------:R-:W-:-:S05]  /*0ff0*/  LOP3.LUT R29, R25, 0xffff, RZ, 0xc0, !PT ;  /* 0x0000ffff191d7812 */ /* 0x000fca00078ec0ff */
[----:B------:R-:W-:-:S05]  /*1000*/  IMAD R29, R29, 0x199a, RZ ;  /* 0x0000199a1d1d7824 */ /* 0x000fca00078e02ff */
[----:B------:R-:W-:Y:S02]  /*1010*/  SHF.R.U32.HI R34, RZ, 0x10, R29 ;  /* 0x00000010ff227819 */ /* 0x000fe4000001161d */
[----:B------:R-:W-:Y:S02]  /*1020*/  @P0 LOP3.LUT R136, R136, 0x1000000, RZ, 0xfc, !PT ;  /* 0x0100000088880812 */ /* 0x000fe400078efcff */
[----:B------:R-:W-:Y:S02]  /*1030*/  PRMT R29, R34, 0x9910, RZ ;  /* 0x00009910221d7816 */ /* 0x000fe400000000ff */
[----:B------:R-:W-:Y:S02]  /*1040*/  LOP3.LUT R136, R136, 0xff7fffff, RZ, 0xc0, !PT ;  /* 0xff7fffff88887812 */ /* 0x000fe400078ec0ff */
[----:B------:R-:W-:Y:S02]  /*1050*/  MOV R27, R29 ;  /* 0x0000001d001b7202 */ /* 0x000fe40000000f00 */
[----:B------:R-:W-:-:S03]  /*1060*/  MOV R29, R31 ;  /* 0x0000001f001d7202 */ /* 0x000fc60000000f00 */
[----:B------:R-:W-:Y:S02]  /*1070*/  IMAD R27, R27, 0xa, RZ ;  /* 0x0000000a1b1b7824 */ /* 0x000fe400078e02ff */
[----:B------:R-:W-:-:S03]  /*1080*/  IMAD R29, R29, 0xa, RZ ;  /* 0x0000000a1d1d7824 */ /* 0x000fc600078e02ff */
[----:B------:R-:W-:Y:S02]  /*1090*/  IADD3 R27, PT, PT, RZ, -R27, RZ ;  /* 0x8000001bff1b7210 */ /* 0x000fe40007ffe0ff */
[----:B------:R-:W-:Y:S02]  /*10a0*/  IADD3 R29, PT, PT, RZ, -R29, RZ ;  /* 0x8000001dff1d7210 */ /* 0x000fe40007ffe0ff */
[----:B------:R-:W-:Y:S02]  /*10b0*/  PRMT R38, R27, 0x7710, RZ ;  /* 0x000077101b267816 */ /* 0x000fe400000000ff */
[----:B------:R-:W-:Y:S02]  /*10c0*/  PRMT R42, R29, 0x7710, RZ ;  /* 0x000077101d2a7816 */ /* 0x000fe400000000ff */
[----:B------:R-:W-:Y:S02]  /*10d0*/  IADD3 R127, PT, PT, R25, R38, RZ ;  /* 0x00000026197f7210 */ /* 0x000fe40007ffe0ff */
[----:B------:R-:W-:-:S02]  /*10e0*/  IADD3 R29, PT, PT, R8, 0x735, RZ ;  /* 0x00000735081d7810 */ /* 0x000fc40007ffe0ff */
[----:B------:R-:W-:Y:S02]  /*10f0*/  LOP3.LUT R127, R127, 0xffff, RZ, 0xc0, !PT ;  /* 0x0000ffff7f7f7812 */ /* 0x000fe400078ec0ff */
[----:B------:R-:W-:Y:S02]  /*1100*/  LOP3.LUT R29, R29, 0xffff, RZ, 0xc0, !PT ;  /* 0x0000ffff1d1d7812 */ /* 0x000fe400078ec0ff */
[C---:B------:R-:W-:Y:S02]  /*1110*/  IADD3 R25, PT, PT, R127.reuse, UR4, RZ ;  /* 0x000000047f197c10 */ /* 0x040fe4000fffe0ff */
[----:B------:R-:W-:Y:S02]  /*1120*/  LOP3.LUT P0, RZ, R127, UR4, RZ, 0xfc, !PT ;  /* 0x000000047fff7c12 */ /* 0x000fe4000f80fcff */
[----:B------:R-:W-:Y:S02]  /*1130*/  SHF.R.U32.HI R29, RZ, 0xb, R29 ;  /* 0x0000000bff1d7819 */ /* 0x000fe4000001161d */
[----:B------:R-:W-:-:S02]  /*1140*/  ISETP.GT.U32.OR P0, PT, R25, 0x70, !P0 ;  /* 0x000000701900780c */ /* 0x000fc40004704470 */
[----:B------:R-:W-:Y:S02]  /*1150*/  IADD3 R25, PT, PT, R121, 0x9, RZ ;  /* 0x0000000979197810 */ /* 0x000fe40007ffe0ff */
[----:B------:R-:W-:Y:S02]  /*1160*/  PRMT R33, R29, 0x9910, RZ ;  /* 0x000099101d217816 */ /* 0x000fe400000000ff */
[----:B------:R-:W-:Y:S02]  /*1170*/  LOP3.LUT R44, R25, 0xffff, RZ, 0xc0, !PT ;  /* 0x0000ffff192c7812 */ /* 0x000fe400078ec0ff */
[----:B------:R-:W-:-:S03]  /*1180*/  IADD3 R23, PT, PT, R23, R42, RZ ;  /* 0x0000002a17177210 */ /* 0x000fc60007ffe0ff */
[----:B------:R-:W-:Y:S01]  /*1190*/  IMAD R44, R44, 0x6667, RZ ;  /* 0x000066672c2c7824 */ /* 0x000fe200078e02ff */
[----:B------:R-:W-:-:S04]  /*11a0*/  LOP3.LUT R23, R23, 0xff, RZ, 0xc0, !PT ;  /* 0x000000ff17177812 */ /* 0x000fc800078ec0ff */
[----:B------:R-:W-:Y:S02]  /*11b0*/  LEA.HI R27, R44, R7, RZ, 0xe ;  /* 0x000000072c1b7211 */ /* 0x000fe400078f70ff */
[----:B------:R-:W-:Y:S02]  /*11c0*/  LOP3.LUT P1, RZ, R23, UR5, RZ, 0xfc, !PT ;  /* 0x0000000517ff7c12 */ /* 0x000fe4000f82fcff */
[----:B------:R-:W-:Y:S02]  /*11d0*/  LOP3.LUT R31, R27, 0xffff, RZ, 0xc0, !PT ;  /* 0x0000ffff1b1f7812 */ /* 0x000fe400078ec0ff */
[----:B------:R-:W-:-:S03]  /*11e0*/  PLOP3.LUT P0, PT, P0, P1, PT, 0xf2, 0x2f ;  /* 0x00000000002f781c */ /* 0x000fc60000703e72 */
[----:B------:R-:W-:-:S05]  /*11f0*/  IMAD R31, R31, 0x199a, RZ ;  /* 0x0000199a1f1f7824 */ /* 0x000fca00078e02ff */
[----:B------:R-:W-:-:S04]  /*1200*/  SHF.R.U32.HI R38, RZ, 0x10, R31 ;  /* 0x00000010ff267819 */ /* 0x000fc8000001161f */
[----:B------:R-:W-:Y:S02]  /*1210*/  PRMT R31, R38, 0x9910, RZ ;  /* 0x00009910261f7816 */ /* 0x000fe400000000ff */
[----:B------:R-:W-:Y:S02]  /*1220*/  @P0 LOP3.LUT R136, R136, 0x800000, RZ, 0xfc, !PT ;  /* 0x0080000088880812 */ /* 0x000fe400078efcff */
[----:B------:R-:W-:Y:S02]  /*1230*/  MOV R29, R31 ;  /* 0x0000001f001d7202 */ /* 0x000fe40000000f00 */
[----:B------:R-:W-:Y:S02]  /*1240*/  MOV R31, R33 ;  /* 0x00000021001f7202 */ /* 0x000fe40000000f00 */
[----:B------:R-:W-:Y:S01]  /*1250*/  LOP3.LUT R136, R136, 0xffbfffff, RZ, 0xc0, !PT ;  /* 0xffbfffff88887812 */ /* 0x000fe200078ec0ff */
        /* <DEDUP_REMOVED lines=9> */
[----:B------:R-:W-:Y:S02]  /*12f0*/  IADD3 R25, PT, PT, R25, R42, RZ ;  /* 0x0000002a19197210 */ /* 0x000fe40007ffe0ff */
[C---:B------:R-:W-:Y:S02]  /*1300*/  IADD3 R27, PT, PT, R126.reuse, UR4, RZ ;  /* 0x000000047e1b7c10 */ /* 0x040fe4000fffe0ff */
[----:B------:R-:W-:Y:S02]  /*1310*/  LOP3.LUT P0, RZ, R126, UR4, RZ, 0xfc, !PT ;  /* 0x000000047eff7c12 */ /* 0x000fe4000f80fcff */
[----:B------:R-:W-:Y:S02]  /*1320*/  LOP3.LUT R31, R31, 0xffff, RZ, 0xc0, !PT ;  /* 0x0000ffff1f1f7812 */ /* 0x000fe400078ec0ff */
[----:B------:R-:W-:-:S02]  /*1330*/  ISETP.GT.U32.OR P0, PT, R27, 0x70, !P0 ;  /* 0x000000701b00780c */ /* 0x000fc40004704470 */
[----:B------:R-:W-:Y:S02]  /*1340*/  IADD3 R27, PT, PT, R121, 0xa, RZ ;  /* 0x0000000a791b7810 */ /* 0x000fe40007ffe0ff */
[----:B------:R-:W-:Y:S02]  /*1350*/  SHF.R.U32.HI R31, RZ, 0xb, R31 ;  /* 0x0000000bff1f7819 */ /* 0x000fe4000001161f */
[----:B------:R-:W-:Y:S02]  /*1360*/  LOP3.LUT R48, R27, 0xffff, RZ, 0xc0, !PT ;  /* 0x0000ffff1b307812 */ /* 0x000fe400078ec0ff */
[----:B------:R-:W-:Y:S02]  /*1370*/  PRMT R35, R31, 0x9910, RZ ;  /* 0x000099101f237816 */ /* 0x000fe400000000ff */
[----:B------:R-:W-:Y:S01]  /*1380*/  LOP3.LUT R25, R25, 0xff, RZ, 0xc0, !PT ;  /* 0x000000ff19197812 */ /* 0x000fe200078ec0ff */
[----:B------:R-:W-:-:S03]  /*1390*/  IMAD R48, R48, 0x6667, RZ ;  /* 0x0000666730307824 */ /* 0x000fc600078e02ff */
        /* <DEDUP_REMOVED lines=18> */
[----:B------:R-:W-:-:S02]  /*14c0*/  IADD3 R27, PT, PT, R27, R50, RZ ;  /* 0x000000321b1b7210 */ /* 0x000fc40007ffe0ff */
[----:B------:R-:W-:Y:S02]  /*14d0*/  LOP3.LUT R125, R125, 0xffff, RZ, 0xc0, !PT ;  /* 0x0000ffff7d7d7812 */ /* 0x000fe400078ec0ff */
[----:B------:R-:W-:Y:S02]  /*14e0*/  IADD3 R33, PT, PT, R8, 0x8cf, RZ ;  /* 0x000008cf08217810 */ /* 0x000fe40007ffe0ff */
        /* <DEDUP_REMOVED lines=9> */
[----:B------:R-:W-:Y:S01]  /*1580*/  IMAD R50, R31, 0x6667, RZ ;  /* 0x000066671f327824 */ /* 0x000fe200078e02ff */
[----:B------:R-:W-:-:S02]  /*1590*/  IADD3 R8, PT, PT, R8, 0x99c, RZ ;  /* 0x0000099c08087810 */ /* 0x000fc40007ffe0ff */
        /* <DEDUP_REMOVED lines=10> */
[----:B------:R-:W-:-:S02]  /*1640*/  MOV R35, R37 ;  /* 0x0000002500237202 */ /* 0x000fc40000000f00 */
        /* <DEDUP_REMOVED lines=10> */
[----:B------:R-:W-:Y:S02]  /*16f0*/  LOP3.LUT R29, R29, 0xff, RZ, 0xc0, !PT ;  /* 0x000000ff1d1d7812 */ /* 0x000fe400078ec0ff */
[C---:B------:R-:W-:Y:S02]  /*1700*/  IADD3 R31, PT, PT, R124.reuse, UR4, RZ ;  /* 0x000000047c1f7c10 */ /* 0x040fe4000fffe0ff */
[----:B------:R-:W-:Y:S02]  /*1710*/  LOP3.LUT P0, RZ, R124, UR4, RZ, 0xfc, !PT ;  /* 0x000000047cff7c12 */ /* 0x000fe4000f80fcff */
[----:B------:R-:W-:Y:S02]  /*1720*/  LOP3.LUT P1, RZ, R29, UR5, RZ, 0xfc, !PT ;  /* 0x000000051dff7c12 */ /* 0x000fe4000f82fcff */
[----:B------:R-:W-:-:S02]  /*1730*/  ISETP.GT.U32.OR P0, PT, R31, 0x70, !P0 ;  /* 0x000000701f00780c */ /* 0x000fc40004704470 */
[----:B------:R-:W-:Y:S02]  /*1740*/  IADD3 R31, PT, PT, R121, 0xc, RZ ;  /* 0x0000000c791f7810 */ /* 0x000fe40007ffe0ff */
[----:B------:R-:W-:Y:S02]  /*1750*/  PLOP3.LUT P0, PT, P0, P1, PT, 0xf2, 0x2f ;  /* 0x00000000002f781c */ /* 0x000fe40000703e72 */
[----:B------:R-:W-:-:S05]  /*1760*/  LOP3.LUT R33, R31, 0xffff, RZ, 0xc0, !PT ;  /* 0x0000ffff1f217812 */ /* 0x000fca00078ec0ff */
[----:B------:R-:W-:-:S05]  /*1770*/  IMAD R52, R33, 0x6667, RZ ;  /* 0x0000666721347824 */ /* 0x000fca00078e02ff */
[----:B------:R-:W-:Y:S02]  /*1780*/  LEA.HI R33, R52, R7, RZ, 0xe ;  /* 0x0000000734217211 */ /* 0x000fe400078f70ff */
[----:B------:R-:W-:Y:S02]  /*1790*/  @P0 LOP3.LUT R136, R136, 0x100000, RZ, 0xfc, !PT ;  /* 0x0010000088880812 */ /* 0x000fe400078efcff */
[----:B------:R-:W-:Y:S02]  /*17a0*/  LOP3.LUT R35, R33, 0xffff, RZ, 0xc0, !PT ;  /* 0x0000ffff21237812 */ /* 0x000fe400078ec0ff */
[----:B------:R-:W-:-:S03]  /*17b0*/  LOP3.LUT R136, R136, 0xffffff7f, RZ, 0xc0, !PT ;  /* 0xffffff7f88887812 */ /* 0x000fc600078ec0ff */
[----:B------:R-:W-:-:S05]  /*17c0*/  IMAD R35, R35, 0x199a, RZ ;  /* 0x0000199a23237824 */ /* 0x000fca00078e02ff */
[----:B------:R-:W-:Y:S02]  /*17d0*/  SHF.R.U32.HI R8, RZ, 0x10, R35 ;  /* 0x00000010ff087819 */ /* 0x000fe40000011623 */
[----:B------:R-:W-:Y:S02]  /*17e0*/  SHF.R.U32.HI R35, RZ, 0xb, R37 ;  /* 0x0000000bff237819 */ /* 0x000fe40000011625 */
[----:B------:R-:W-:Y:S02]  /*17f0*/  PRMT R37, R8, 0x9910, RZ ;  /* 0x0000991008257816 */ /* 0x000fe400000000ff */
[----:B------:R-:W-:Y:S02]  /*1800*/  PRMT R39, R35, 0x9910, RZ ;  /* 0x0000991023277816 */ /* 0x000fe400000000ff */
[----:B------:R-:W-:Y:S02]  /*1810*/  MOV R35, R37 ;  /* 0x0000002500237202 */ /* 0x000fe40000000f00 */
[----:B------:R-:W-:-:S03]  /*1820*/  MOV R37, R39 ;  /* 0x0000002700257202 */ /* 0x000fc60000000f00 */
[----:B------:R-:W-:Y:S02]  /*1830*/  IMAD R35, R35, 0xa, RZ ;  /* 0x0000000a23237824 */ /* 0x000fe400078e02ff */
[----:B------:R-:W-:-:S03]  /*1840*/  IMAD R37, R37, 0xa, RZ ;  /* 0x0000000a25257824 */ /* 0x000fc600078e02ff */
[----:B------:R-:W-:Y:S02]  /*1850*/  IADD3 R35, PT, PT, RZ, -R35, RZ ;  /* 0x80000023ff237210 */ /* 0x000fe40007ffe0ff */
[----:B------:R-:W-:Y:S02]  /*1860*/  IADD3 R37, PT, PT, RZ, -R37, RZ ;  /* 0x80000025ff257210 */ /* 0x000fe40007ffe0ff */
[----:B------:R-:W-:Y:S02]  /*1870*/  PRMT R54, R35, 0x7710, RZ ;  /* 0x0000771023367816 */ /* 0x000fe400000000ff */
[----:B------:R-:W0:Y:S01]  /*1880*/  S2R R35, SR_TID.Z ;  /* 0x0000000000237919 */ /* 0x000e220000002300 */
        /* <DEDUP_REMOVED lines=8> */
[----:B------:R-:W-:-:S04]  /*1910*/  ISETP.GT.U32.OR P0, PT, R33, 0x70, !P0 ;  /* 0x000000702100780c */ /* 0x000fc80004704470 */
[----:B------:R-:W-:Y:S01]  /*1920*/  PLOP3.LUT P0, PT, P0, P1, PT, 0xf2, 0x2f ;  /* 0x00000000002f781c */ /* 0x000fe20000703e72 */
[C---:B0-----:R-:W-:Y:S01]  /*1930*/  IMAD R7, R35.reuse, 0x14, R7 ;  /* 0x0000001423077824 */ /* 0x041fe200078e0207 */
[----:B------:R-:W-:Y:S01]  /*1940*/  LEA R37, R35, R4, 0x1 ;  /* 0x0000000423257211 */ /* 0x000fe200078e08ff */
[----:B------:R-:W-:-:S10]  /*1950*/  IMAD R4, R4, 0x3100, R17 ;  /* 0x0000310004047824 */ /* 0x000fd400078e0211 */
[----:B------:R-:W-:Y:S02]  /*1960*/  @P0 LOP3.LUT R136, R136, 0x80, RZ, 0xfc, !PT ;  /* 0x0000008088880812 */ /* 0x000fe400078efcff */
[-C--:B------:R-:W-:Y:S01]  /*1970*/  LEA.HI R6, R6, R7.reuse, RZ, 0x10 ;  /* 0x0000000706067211 */ /* 0x080fe200078f80ff */
[----:B------:R-:W-:Y:S01]  /*1980*/  IMAD R135, R135, 0x70, R4 ;  /* 0x0000007087877824 */ /* 0x000fe200078e0204 */
[----:B------:R-:W-:Y:S01]  /*1990*/  LEA.HI R5, R5, R7, RZ, 0xe ;  /* 0x0000000705057211 */ /* 0x000fe200078f70ff */
[----:B------:R-:W-:Y:S01]  /*19a0*/  IMAD R4, R11, 0x3100, R14 ;  /* 0x000031000b047824 */ /* 0x000fe200078e020e */
[----:B------:R-:W-:Y:S02]  /*19b0*/  ISETP.GT.U32.AND P1, PT, R6, 0x9f, PT ;  /* 0x0000009f0600780c */ /* 0x000fe40003f24070 */
[----:B------:R-:W-:Y:S01]  /*19c0*/  LEA R6, R35, R3, 0x1 ;  /* 0x0000000323067211 */ /* 0x000fe200078e08ff */
[----:B------:R-:W-:Y:S01]  /*19d0*/  IMAD R3, R3, 0x3100, R18 ;  /* 0x0000310003037824 */ /* 0x000fe200078e0212 */
[----:B------:R-:W-:Y:S01]  /*19e0*/  ISETP.GT.U32.AND P0, PT, R5, 0x9f, PT ;  /* 0x0000009f0500780c */ /* 0x000fe20003f04070 */
[----:B------:R-:W-:Y:S01]  /*19f0*/  IMAD R131, R131, 0x70, R4 ;  /* 0x0000007083837824 */ /* 0x000fe200078e0204 */
[----:B------:R-:W-:Y:S01]  /*1a00*/  LEA.HI R30, R30, R7, RZ, 0xe ;  /* 0x000000071e1e7211 */ /* 0x000fe200078f70ff */
[----:B------:R-:W-:Y:S01]  /*1a10*/  IMAD R134, R134, 0x70, R3 ;  /* 0x0000007086867824 */ /* 0x000fe200078e0203 */
[----:B------:R-:W-:Y:S01]  /*1a20*/  ISETP.GT.U32.OR P6, PT, R6, 0xf, P0 ;  /* 0x0000000f0600780c */ /* 0x000fe200007c4470 */
[----:B------:R-:W-:Y:S01]  /*1a30*/  IMAD R3, R12, 0x3100, R15 ;  /* 0x000031000c037824 */ /* 0x000fe200078e020f */
[----:B------:R-:W-:-:S02]  /*1a40*/  LOP3.LUT R136, R136, 0xfff7ffff, RZ, 0xc0, !PT ;  /* 0xfff7ffff88887812 */ /* 0x000fc400078ec0ff */
[----:B------:R-:W-:Y:S01]  /*1a50*/  LEA R5, R35, R13, 0x1 ;  /* 0x0000000d23057211 */ /* 0x000fe200078e08ff */
[----:B------:R-:W-:Y:S01]  /*1a60*/  IMAD R132, R132, 0x70, R3 ;  /* 0x0000007084847824 */ /* 0x000fe200078e0203 */
[----:B------:R-:W-:Y:S01]  /*1a70*/  ISETP.GT.U32.AND P0, PT, R30, 0x9f, PT ;  /* 0x0000009f1e00780c */ /* 0x000fe20003f04070 */
[----:B------:R-:W-:Y:S01]  /*1a80*/  IMAD R3, R32, 0x3100, R21 ;  /* 0x0000310020037824 */ /* 0x000fe200078e0215 */
[-C--:B------:R-:W-:Y:S02]  /*1a90*/  LEA.HI R28, R28, R7.reuse, RZ, 0xe ;  /* 0x000000071c1c7211 */ /* 0x080fe400078f70ff */
[-C--:B------:R-:W-:Y:S01]  /*1aa0*/  LEA.HI R26, R26, R7.reuse, RZ, 0xe ;  /* 0x000000071a1a7211 */ /* 0x080fe200078f70ff */
[----:B------:R-:W-:Y:S01]  /*1ab0*/  IMAD R128, R128, 0x70, R3 ;  /* 0x0000007080807824 */ /* 0x000fe200078e0203 */
[----:B------:R-:W-:Y:S01]  /*1ac0*/  LEA.HI R24, R24, R7, RZ, 0xe ;  /* 0x0000000718187211 */ /* 0x000fe200078f70ff */
[----:B------:R-:W-:Y:S01]  /*1ad0*/  IMAD R3, R46, 0x3100, R29 ;  /* 0x000031002e037824 */ /* 0x000fe200078e021d */
[----:B------:R-:W-:-:S02]  /*1ae0*/  @P6 LOP3.LUT R136, R136, 0x80000, RZ, 0xfc, !PT ;  /* 0x0008000088886812 */ /* 0x000fc400078efcff */
[----:B------:R-:W-:Y:S01]  /*1af0*/  ISETP.GT.U32.OR P6, PT, R5, 0xf, P0 ;  /* 0x0000000f0500780c */ /* 0x000fe200007c4470 */
[----:B------:R-:W-:Y:S01]  /*1b00*/  IMAD R124, R124, 0x70, R3 ;  /* 0x000000707c7c7824 */ /* 0x000fe200078e0203 */
[----:B------:R-:W-:Y:S02]  /*1b10*/  LOP3.LUT R136, R136, 0xfffbffff, RZ, 0xc0, !PT ;  /* 0xfffbffff88887812 */ /* 0x000fe400078ec0ff */
[----:B------:R-:W-:Y:S02]  /*1b20*/  LEA R5, R35, R12, 0x1 ;  /* 0x0000000c23057211 */ /* 0x000fe400078e08ff */
[----:B------:R-:W-:Y:S02]  /*1b30*/  ISETP.GT.U32.AND P0, PT, R28, 0x9f, PT ;  /* 0x0000009f1c00780c */ /* 0x000fe40003f04070 */
[-C--:B------:R-:W-:Y:S02]  /*1b40*/  LEA.HI R22, R22, R7.reuse, RZ, 0xe ;  /* 0x0000000716167211 */ /* 0x080fe400078f70ff */
[----:B------:R-:W-:-:S02]  /*1b50*/  LEA.HI R36, R36, R7, RZ, 0xe ;  /* 0x0000000724247211 */ /* 0x000fc400078f70ff */
[----:B------:R-:W-:Y:S02]  /*1b60*/  LEA.HI R40, R40, R7, RZ, 0xe ;  /* 0x0000000728287211 */ /* 0x000fe400078f70ff */
[----:B------:R-:W-:Y:S02]  /*1b70*/  @P6 LOP3.LUT R136, R136, 0x40000, RZ, 0xfc, !PT ;  /* 0x0004000088886812 */ /* 0x000fe400078efcff */
[----:B------:R-:W-:Y:S02]  /*1b80*/  ISETP.GT.U32.OR P6, PT, R5, 0xf, P0 ;  /* 0x0000000f0500780c */ /* 0x000fe400007c4470 */
[----:B------:R-:W-:Y:S02]  /*1b90*/  LOP3.LUT R136, R136, 0xfffdffff, RZ, 0xc0, !PT ;  /* 0xfffdffff88887812 */ /* 0x000fe400078ec0ff */
[----:B------:R-:W-:Y:S02]  /*1ba0*/  LEA R5, R35, R11, 0x1 ;  /* 0x0000000b23057211 */ /* 0x000fe400078e08ff */
[----:B------:R-:W-:-:S02]  /*1bb0*/  ISETP.GT.U32.AND P0, PT, R26, 0x9f, PT ;  /* 0x0000009f1a00780c */ /* 0x000fc40003f04070 */
[-C--:B------:R-:W-:Y:S02]  /*1bc0*/  LEA.HI R44, R44, R7.reuse, RZ, 0xe ;  /* 0x000000072c2c7211 */ /* 0x080fe400078f70ff */
[----:B------:R-:W-:Y:S02]  /*1bd0*/  LEA.HI R48, R48, R7, RZ, 0xe ;  /* 0x0000000730307211 */ /* 0x000fe400078f70ff */
[----:B------:R-:W-:Y:S02]  /*1be0*/  LEA R6, R35, R2, 0x2 ;  /* 0x0000000223067211 */ /* 0x000fe400078e10ff */
[----:B------:R-:W-:Y:S02]  /*1bf0*/  @P6 LOP3.LUT R136, R136, 0x20000, RZ, 0xfc, !PT ;  /* 0x0002000088886812 */ /* 0x000fe400078efcff */
[----:B------:R-:W-:Y:S02]  /*1c00*/  ISETP.GT.U32.OR P6, PT, R5, 0xf, P0 ;  /* 0x0000000f0500780c */ /* 0x000fe400007c4470 */
[----:B------:R-:W-:-:S02]  /*1c10*/  LOP3.LUT R136, R136, 0xfffeffff, RZ, 0xc0, !PT ;  /* 0xfffeffff88887812 */ /* 0x000fc400078ec0ff */
[----:B------:R-:W-:Y:S02]  /*1c20*/  LEA R5, R35, R10, 0x1 ;  /* 0x0000000a23057211 */ /* 0x000fe400078e08ff */
[----:B------:R-:W-:Y:S02]  /*1c30*/  ISETP.GT.U32.AND P0, PT, R24, 0x9f, PT ;  /* 0x0000009f1800780c */ /* 0x000fe40003f04070 */
[-C--:B------:R-:W-:Y:S02]  /*1c40*/  LEA.HI R33, R50, R7.reuse, RZ, 0xe ;  /* 0x0000000732217211 */ /* 0x080fe400078f70ff */
[----:B------:R-:W-:Y:S02]  /*1c50*/  ISETP.GT.U32.OR P1, PT, R37, 0xf, P1 ;  /* 0x0000000f2500780c */ /* 0x000fe40000f24470 */
[----:B------:R-:W-:Y:S02]  /*1c60*/  LEA.HI R7, R52, R7, RZ, 0xe ;  /* 0x0000000734077211 */ /* 0x000fe400078f70ff */
[----:B------:R-:W-:-:S02]  /*1c70*/  @P6 LOP3.LUT R136, R136, 0x10000, RZ, 0xfc, !PT ;  /* 0x0001000088886812 */ /* 0x000fc400078efcff */
[----:B------:R-:W-:Y:S02]  /*1c80*/  ISETP.GT.U32.OR P6, PT, R5, 0xf, P0 ;  /* 0x0000000f0500780c */ /* 0x000fe400007c4470 */
[----:B------:R-:W-:Y:S02]  /*1c90*/  LOP3.LUT R136, R136, 0xffff7fff, RZ, 0xc0, !PT ;  /* 0xffff7fff88887812 */ /* 0x000fe400078ec0ff */
[----:B------:R-:W-:Y:S02]  /*1ca0*/  LEA R5, R35, R9, 0x1 ;  /* 0x0000000923057211 */ /* 0x000fe400078e08ff */
[----:B------:R-:W-:Y:S02]  /*1cb0*/  ISETP.GT.U32.AND P0, PT, R22, 0x9f, PT ;  /* 0x0000009f1600780c */ /* 0x000fe40003f04070 */
[----:B------:R-:W-:Y:S02]  /*1cc0*/  IADD3 R17, PT, PT, R17, UR5, RZ ;  /* 0x0000000511117c10 */ /* 0x000fe4000fffe0ff */
[----:B------:R-:W-:-:S02]  /*1cd0*/  IADD3 R18, PT, PT, R18, UR5, RZ ;  /* 0x0000000512127c10 */ /* 0x000fc4000fffe0ff */
[----:B------:R-:W-:Y:S02]  /*1ce0*/  ISETP.GT.U32.OR P2, PT, R17, 0x70, P2 ;  /* 0x000000701100780c */ /* 0x000fe40001744470 */
[----:B------:R-:W-:Y:S02]  /*1cf0*/  @P6 LOP3.LUT R136, R136, 0x8000, RZ, 0xfc, !PT ;  /* 0x0000800088886812 */ /* 0x000fe400078efcff */
[----:B------:R-:W-:Y:S02]  /*1d00*/  ISETP.GT.U32.OR P6, PT, R5, 0xf, P0 ;  /* 0x0000000f0500780c */ /* 0x000fe400007c4470 */
[----:B------:R-:W-:Y:S02]  /*1d10*/  LOP3.LUT R136, R136, 0xffffbfff, RZ, 0xc0, !PT ;  /* 0xffffbfff88887812 */ /* 0x000fe400078ec0ff */
[----:B------:R-:W-:Y:S02]  /*1d20*/  LEA R5, R35, R32, 0x1 ;  /* 0x0000002023057211 */ /* 0x000fe400078e08ff */
[----:B------:R-:W-:-:S02]  /*1d30*/  ISETP.GT.U32.AND P0, PT, R36, 0x9f, PT ;  /* 0x0000009f2400780c */ /* 0x000fc40003f04070 */
[----:B------:R-:W-:Y:S02]  /*1d40*/  ISETP.GT.U32.OR P3, PT, R18, 0x70, P3 ;  /* 0x000000701200780c */ /* 0x000fe40001f64470 */
[----:B------:R-:W-:Y:S02]  /*1d50*/  IADD3 R15, PT, PT, R15, UR5, RZ ;  /* 0x000000050f0f7c10 */ /* 0x000fe4000fffe0ff */
[----:B------:R-:W-:Y:S02]  /*1d60*/  IADD3 R14, PT, PT, R14, UR5, RZ ;  /* 0x000000050e0e7c10 */ /* 0x000fe4000fffe0ff */
[----:B------:R-:W-:Y:S02]  /*1d70*/  @P6 LOP3.LUT R136, R136, 0x4000, RZ, 0xfc, !PT ;  /* 0x0000400088886812 */ /* 0x000fe400078efcff */
[----:B------:R-:W-:Y:S02]  /*1d80*/  ISETP.GT.U32.OR P6, PT, R5, 0xf, P0 ;  /* 0x0000000f0500780c */ /* 0x000fe400007c4470 */
[----:B------:R-:W-:-:S02]  /*1d90*/  LOP3.LUT R136, R136, 0xffffdfff, RZ, 0xc0, !PT ;  /* 0xffffdfff88887812 */ /* 0x000fc400078ec0ff */
[----:B------:R-:W-:Y:S01]  /*1da0*/  LEA R5, R35, R34, 0x1 ;  /* 0x0000002223057211 */ /* 0x000fe200078e08ff */
[----:B------:R-:W-:Y:S01]  /*1db0*/  IMAD R34, R34, 0x3100, R23 ;  /* 0x0000310022227824 */ /* 0x000fe200078e0217 */
[----:B------:R-:W-:Y:S02]  /*1dc0*/  ISETP.GT.U32.AND P0, PT, R40, 0x9f, PT ;  /* 0x0000009f2800780c */ /* 0x000fe40003f04070 */
[----:B------:R-:W-:Y:S01]  /*1dd0*/  ISETP.GT.U32.OR P5, PT, R15, 0x70, P5 ;  /* 0x000000700f00780c */ /* 0x000fe20002fa4470 */
[----:B------:R-:W-:Y:S01]  /*1de0*/  IMAD R127, R127, 0x70, R34 ;  /* 0x000000707f7f7824 */ /* 0x000fe200078e0222 */
[----:B------:R-:W-:Y:S02]  /*1df0*/  IADD3 R21, PT, PT, R21, UR5, RZ ;  /* 0x0000000515157c10 */ /* 0x000fe4000fffe0ff */
[----:B------:R-:W-:Y:S02]  /*1e00*/  IADD3 R23, PT, PT, R23, UR5, RZ ;  /* 0x0000000517177c10 */ /* 0x000fe4000fffe0ff */
[----:B------:R-:W-:-:S02]  /*1e10*/  @P6 LOP3.LUT R136, R136, 0x2000, RZ, 0xfc, !PT ;  /* 0x0000200088886812 */ /* 0x000fc400078efcff */
[----:B------:R-:W-:Y:S02]  /*1e20*/  ISETP.GT.U32.OR P6, PT, R5, 0xf, P0 ;  /* 0x0000000f0500780c */ /* 0x000fe400007c4470 */
[----:B------:R-:W-:Y:S02]  /*1e30*/  LEA R5, R35, R38, 0x1 ;  /* 0x0000002623057211 */ /* 0x000fe400078e08ff */
[----:B------:R-:W-:Y:S02]  /*1e40*/  ISETP.GT.U32.AND P0, PT, R44, 0x9f, PT ;  /* 0x0000009f2c00780c */ /* 0x000fe40003f04070 */
[----:B------:R-:W-:Y:S02]  /*1e50*/  LOP3.LUT R136, R136, 0xffffefff, RZ, 0xc0, !PT ;  /* 0xffffefff88887812 */ /* 0x000fe400078ec0ff */
[----:B------:R-:W-:Y:S02]  /*1e60*/  ISETP.GT.U32.OR P0, PT, R5, 0xf, P0 ;  /* 0x0000000f0500780c */ /* 0x000fe40000704470 */
[----:B------:R-:W-:Y:S01]  /*1e70*/  LEA R5, R35, R42, 0x1 ;  /* 0x0000002a23057211 */ /* 0x000fe200078e08ff */
[----:B------:R-:W-:Y:S01]  /*1e80*/  IMAD R42, R42, 0x3100, R27 ;  /* 0x000031002a2a7824 */ /* 0x000fe200078e021b */
[----:B------:R-:W-:-:S02]  /*1e90*/  IADD3 R27, PT, PT, R27, UR5, RZ ;  /* 0x000000051b1b7c10 */ /* 0x000fc4000fffe0ff */
[----:B------:R-:W-:Y:S01]  /*1ea0*/  @P6 LOP3.LUT R136, R136, 0x1000, RZ, 0xfc, !PT ;  /* 0x0000100088886812 */ /* 0x000fe200078efcff */
[----:B------:R-:W-:Y:S01]  /*1eb0*/  IMAD R125, R125, 0x70, R42 ;  /* 0x000000707d7d7824 */ /* 0x000fe200078e022a */
[----:B------:R-:W-:Y:S02]  /*1ec0*/  IADD3 R29, PT, PT, R29, UR5, RZ ;  /* 0x000000051d1d7c10 */ /* 0x000fe4000fffe0ff */
[----:B------:R-:W-:Y:S02]  /*1ed0*/  LOP3.LUT R136, R136, 0xfffff7ff, RZ, 0xc0, !PT ;  /* 0xfffff7ff88887812 */ /* 0x000fe400078ec0ff */
[----:B------:R-:W-:Y:S02]  /*1ee0*/  MOV R17, RZ ;  /* 0x000000ff00117202 */ /* 0x000fe40000000f00 */
[----:B------:R-:W-:Y:S02]  /*1ef0*/  @P0 LOP3.LUT R136, R136, 0x800, RZ, 0xfc, !PT ;  /* 0x0000080088880812 */ /* 0x000fe400078efcff */
[----:B------:R-:W-:-:S02]  /*1f00*/  ISETP.GT.U32.AND P0, PT, R48, 0x9f, PT ;  /* 0x0000009f3000780c */ /* 0x000fc40003f04070 */
[----:B------:R-:W-:Y:S02]  /*1f10*/  LOP3.LUT R136, R136, 0xfffffbff, RZ, 0xc0, !PT ;  /* 0xfffffbff88887812 */ /* 0x000fe400078ec0ff */
[----:B------:R-:W-:Y:S01]  /*1f20*/  ISETP.GT.U32.OR P0, PT, R5, 0xf, P0 ;  /* 0x0000000f0500780c */ /* 0x000fe20000704470 */
[--C-:B------:R-:W-:Y:S01]  /*1f30*/  IMAD R5, R6, 0x32, R121.reuse ;  /* 0x0000003206057824 */ /* 0x100fe200078e0279 */
[----:B------:R-:W-:Y:S01]  /*1f40*/  LEA R6, R35, R46, 0x1 ;  /* 0x0000002e23067211 */ /* 0x000fe200078e08ff */
[----:B------:R-:W-:-:S03]  /*1f50*/  IMAD R121, R2, 0x32, R121 ;  /* 0x0000003202797824 */ /* 0x000fc600078e0279 */
[----:B------:R-:W-:Y:S02]  /*1f60*/  ISETP.GT.U32.OR P6, PT, R5, 0x63f, P1 ;  /* 0x0000063f0500780c */ /* 0x000fe40000fc4470 */
[----:B------:R-:W-:Y:S01]  /*1f70*/  LEA R5, R35, R8, 0x1 ;  /* 0x0000000823057211 */ /* 0x000fe200078e08ff */
[----:B------:R-:W-:Y:S01]  /*1f80*/  IMAD R8, R8, 0x3100, R31 ;  /* 0x0000310008087824 */ /* 0x000fe200078e021f */
[----:B------:R-:W-:Y:S02]  /*1f90*/  P2R R22, PR, RZ, 0x40 ;  /* 0x00000040ff167803 */ /* 0x000fe40000000000 */
[----:B------:R-:W-:Y:S01]  /*1fa0*/  IADD3 R31, PT, PT, R31, UR5, RZ ;  /* 0x000000051f1f7c10 */ /* 0x000fe2000fffe0ff */
[----:B------:R-:W-:Y:S01]  /*1fb0*/  IMAD R123, R123, 0x70, R8 ;  /* 0x000000707b7b7824 */ /* 0x000fe200078e0208 */
[----:B------:R-:W-:Y:S02]  /*1fc0*/  @P0 LOP3.LUT R136, R136, 0x400, RZ, 0xfc, !PT ;  /* 0x0000040088880812 */ /* 0x000fe400078efcff */
[----:B------:R-:W-:-:S02]  /*1fd0*/  ISETP.GT.U32.AND P0, PT, R33, 0x9f, PT ;  /* 0x0000009f2100780c */ /* 0x000fc40003f04070 */
[----:B------:R-:W-:Y:S02]  /*1fe0*/  LOP3.LUT R136, R136, 0xfffffdff, RZ, 0xc0, !PT ;  /* 0xfffffdff88887812 */ /* 0x000fe400078ec0ff */
[----:B------:R-:W-:Y:S01]  /*1ff0*/  ISETP.GT.U32.OR P0, PT, R6, 0xf, P0 ;  /* 0x0000000f0600780c */ /* 0x000fe20000704470 */
[----:B------:R-:W-:Y:S01]  /*2000*/  IMAD R6, R13, 0x3100, R16 ;  /* 0x000031000d067824 */ /* 0x000fe200078e0210 */
[----:B------:R-:W-:-:S03]  /*2010*/  IADD3 R16, PT, PT, R16, UR5, RZ ;  /* 0x0000000510107c10 */ /* 0x000fc6000fffe0ff */
[----:B------:R-:W-:Y:S01]  /*2020*/  IMAD R133, R133, 0x70, R6 ;  /* 0x0000007085857824 */ /* 0x000fe200078e0206 */
[----:B------:R-:W-:Y:S01]  /*2030*/  ISETP.GT.U32.OR P4, PT, R16, 0x70, P4 ;  /* 0x000000701000780c */ /* 0x000fe20002784470 */
[----:B------:R-:W-:Y:S01]  /*2040*/  IMAD R6, R9, 0x3100, R20 ;  /* 0x0000310009067824 */ /* 0x000fe200078e0214 */
[----:B------:R-:W-:-:S03]  /*2050*/  IADD3 R20, PT, PT, R20, UR5, RZ ;  /* 0x0000000514147c10 */ /* 0x000fc6000fffe0ff */
[----:B------:R-:W-:Y:S02]  /*2060*/  IMAD R129, R129, 0x70, R6 ;  /* 0x0000007081817824 */ /* 0x000fe400078e0206 */
[----:B------:R-:W-:Y:S02]  /*2070*/  @P0 LOP3.LUT R136, R136, 0x200, RZ, 0xfc, !PT ;  /* 0x0000020088880812 */ /* 0x000fe400078efcff */
[----:B------:R-:W-:Y:S02]  /*2080*/  ISETP.GT.U32.AND P0, PT, R7, 0x9f, PT ;  /* 0x0000009f0700780c */ /* 0x000fe40003f04070 */
[----:B------:R-:W-:Y:S02]  /*2090*/  LOP3.LUT P6, RZ, R136, 0x2000000, RZ, 0xc0, !PT ;  /* 0x0200000088ff7812 */ /* 0x000fe400078cc0ff */
[----:B------:R-:W-:Y:S01]  /*20a0*/  ISETP.GT.U32.OR P0, PT, R5, 0xf, P0 ;  /* 0x0000000f0500780c */ /* 0x000fe20000704470 */
[----:B------:R-:W-:Y:S01]  /*20b0*/  IMAD R5, R10, 0x3100, R19 ;  /* 0x000031000a057824 */ /* 0x000fe200078e0213 */
[----:B------:R-:W-:-:S02]  /*20c0*/  LOP3.LUT R136, R136, 0xfffffeff, RZ, 0xc0, !PT ;  /* 0xfffffeff88887812 */ /* 0x000fc400078ec0ff */
[----:B------:R-:W-:Y:S01]  /*20d0*/  P2R R13, PR, RZ, 0x40 ;  /* 0x00000040ff0d7803 */ /* 0x000fe20000000000 */
[----:B------:R-:W-:Y:S01]  /*20e0*/  IMAD R130, R130, 0x70, R5 ;  /* 0x0000007082827824 */ /* 0x000fe200078e0205 */
[----:B------:R-:W-:Y:S01]  /*20f0*/  IADD3 R19, PT, PT, R19, UR5, RZ ;  /* 0x0000000513137c10 */ /* 0x000fe2000fffe0ff */
[----:B------:R-:W-:Y:S01]  /*2100*/  IMAD R5, R38, 0x3100, R25 ;  /* 0x0000310026057824 */ /* 0x000fe200078e0219 */
[----:B------:R-:W-:-:S03]  /*2110*/  IADD3 R25, PT, PT, R25, UR5, RZ ;  /* 0x0000000519197c10 */ /* 0x000fc6000fffe0ff */
[----:B------:R-:W-:Y:S02]  /*2120*/  IMAD R126, R126, 0x70, R5 ;  /* 0x000000707e7e7824 */ /* 0x000fe400078e0205 */
[----:B------:R-:W-:-:S04]  /*2130*/  @P0 LOP3.LUT R136, R136, 0x100, RZ, 0xfc, !PT ;  /* 0x0000010088880812 */ /* 0x000fc800078efcff */
[C---:B------:R-:W-:Y:S02]  /*2140*/  LOP3.LUT P6, RZ, R136.reuse, 0x2, RZ, 0xc0, !PT ;  /* 0x0000000288ff7812 */ /* 0x040fe400078cc0ff */
[C---:B------:R-:W-:Y:S02]  /*2150*/  LOP3.LUT P0, RZ, R136.reuse, 0x1000000, RZ, 0xc0, !PT ;  /* 0x0100000088ff7812 */ /* 0x040fe4000780c0ff */
[----:B------:R-:W-:Y:S02]  /*2160*/  P2R R7, PR, RZ, 0x40 ;  /* 0x00000040ff077803 */ /* 0x000fe40000000000 */
[C---:B------:R-:W-:Y:S02]  /*2170*/  LOP3.LUT P6, RZ, R136.reuse, 0x1, RZ, 0xc0, !PT ;  /* 0x0000000188ff7812 */ /* 0x040fe400078cc0ff */
[C---:B------:R-:W-:Y:S02]  /*2180*/  LOP3.LUT P1, RZ, R136.reuse, 0x800000, RZ, 0xc0, !PT ;  /* 0x0080000088ff7812 */ /* 0x040fe4000782c0ff */
[----:B------:R-:W-:-:S02]  /*2190*/  LOP3.LUT R136, R136, 0xffffffbf, RZ, 0xc0, !PT ;  /* 0xffffffbf88887812 */ /* 0x000fc400078ec0ff */
[----:B------:R-:W-:Y:S02]  /*21a0*/  ISETP.GT.U32.OR P6, PT, R14, 0x70, P6 ;  /* 0x000000700e00780c */ /* 0x000fe400037c4470 */
[----:B------:R-:W-:Y:S02]  /*21b0*/  CS2R R14, SRZ ;  /* 0x00000000000e7805 */ /* 0x000fe4000001ff00 */
[----:B------:R-:W-:Y:S02]  /*21c0*/  @P2 LOP3.LUT R136, R136, 0x40, RZ, 0xfc, !PT ;  /* 0x0000004088882812 */ /* 0x000fe400078efcff */
[----:B------:R-:W-:Y:S02]  /*21d0*/  ISETP.GT.U32.OR P0, PT, R21, 0x70, P0 ;  /* 0x000000701500780c */ /* 0x000fe40000704470 */
[C---:B------:R-:W-:Y:S02]  /*21e0*/  LOP3.LUT P2, RZ, R136.reuse, 0x400000, RZ, 0xc0, !PT ;  /* 0x0040000088ff7812 */ /* 0x040fe4000784c0ff */
[----:B------:R-:W-:-:S02]  /*21f0*/  LOP3.LUT R136, R136, 0xffffffdf, RZ, 0xc0, !PT ;  /* 0xffffffdf88887812 */ /* 0x000fc400078ec0ff */
[----:B------:R-:W-:Y:S02]  /*2200*/  ISETP.GT.U32.OR P1, PT, R23, 0x70, P1 ;  /* 0x000000701700780c */ /* 0x000fe40000f24470 */
[----:B------:R-:W-:Y:S02]  /*2210*/  @P3 LOP3.LUT R136, R136, 0x20, RZ, 0xfc, !PT ;  /* 0x0000002088883812 */ /* 0x000fe400078efcff */
[----:B------:R-:W-:Y:S02]  /*2220*/  ISETP.GT.U32.OR P2, PT, R25, 0x70, P2 ;  /* 0x000000701900780c */ /* 0x000fe40001744470 */
[C---:B------:R-:W-:Y:S02]  /*2230*/  LOP3.LUT P3, RZ, R136.reuse, 0x200000, RZ, 0xc0, !PT ;  /* 0x0020000088ff7812 */ /* 0x040fe4000786c0ff */
[----:B------:R-:W-:Y:S02]  /*2240*/  LOP3.LUT R136, R136, 0xffffffef, RZ, 0xc0, !PT ;  /* 0xffffffef88887812 */ /* 0x000fe400078ec0ff */
[----:B------:R-:W-:-:S02]  /*2250*/  ISETP.GT.U32.OR P3, PT, R27, 0x70, P3 ;  /* 0x000000701b00780c */ /* 0x000fc40001f64470 */
[----:B------:R-:W-:-:S04]  /*2260*/  @P4 LOP3.LUT R136, R136, 0x10, RZ, 0xfc, !PT ;  /* 0x0000001088884812 */ /* 0x000fc800078efcff */
[C---:B------:R-:W-:Y:S02]  /*2270*/  LOP3.LUT P4, RZ, R136.reuse, 0x100000, RZ, 0xc0, !PT ;  /* 0x0010000088ff7812 */ /* 0x040fe4000788c0ff */
[----:B------:R-:W-:Y:S02]  /*2280*/  LOP3.LUT R136, R136, 0xfffffff7, RZ, 0xc0, !PT ;  /* 0xfffffff788887812 */ /* 0x000fe400078ec0ff */
[----:B------:R-:W-:Y:S02]  /*2290*/  ISETP.GT.U32.OR P4, PT, R29, 0x70, P4 ;  /* 0x000000701d00780c */ /* 0x000fe40002784470 */
[----:B------:R-:W-:-:S04]  /*22a0*/  @P5 LOP3.LUT R136, R136, 0x8, RZ, 0xfc, !PT ;  /* 0x0000000888885812 */ /* 0x000fc800078efcff */
[C---:B------:R-:W-:Y:S02]  /*22b0*/  LOP3.LUT P5, RZ, R136.reuse, 0x80, RZ, 0xc0, !PT ;  /* 0x0000008088ff7812 */ /* 0x040fe400078ac0ff */
[----:B------:R-:W-:Y:S02]  /*22c0*/  LOP3.LUT R136, R136, 0xfffffffb, RZ, 0xc0, !PT ;  /* 0xfffffffb88887812 */ /* 0x000fe400078ec0ff */
[----:B------:R-:W-:Y:S02]  /*22d0*/  ISETP.GT.U32.OR P5, PT, R31, 0x70, P5 ;  /* 0x000000701f00780c */ /* 0x000fe40002fa4470 */
[----:B------:R-:W-:Y:S02]  /*22e0*/  @P6 LOP3.LUT R136, R136, 0x4, RZ, 0xfc, !PT ;  /* 0x0000000488886812 */ /* 0x000fe400078efcff */
[----:B------:R-:W-:Y:S02]  /*22f0*/  ISETP.NE.AND P6, PT, R7, RZ, PT ;  /* 0x000000ff0700720c */ /* 0x000fe40003fc5270 */
[----:B------:R-:W-:-:S02]  /*2300*/  LOP3.LUT R136, R136, 0xfffffffd, RZ, 0xc0, !PT ;  /* 0xfffffffd88887812 */ /* 0x000fc400078ec0ff */
[----:B------:R-:W-:Y:S02]  /*2310*/  ISETP.GT.U32.OR P6, PT, R19, 0x70, P6 ;  /* 0x000000701300780c */ /* 0x000fe400037c4470 */
[----:B------:R-:W-:-:S11]  /*2320*/  MOV R19, RZ ;  /* 0x000000ff00137202 */ /* 0x000fd60000000f00 */
[----:B------:R-:W-:Y:S02]  /*2330*/  @P6 LOP3.LUT R136, R136, 0x2, RZ, 0xfc, !PT ;  /* 0x0000000288886812 */ /* 0x000fe400078efcff */
[----:B------:R-:W-:Y:S02]  /*2340*/  ISETP.NE.AND P6, PT, R13, RZ, PT ;  /* 0x000000ff0d00720c */ /* 0x000fe40003fc5270 */
[----:B------:R-:W-:Y:S02]  /*2350*/  CS2R R12, SRZ ;  /* 0x00000000000c7805 */ /* 0x000fe4000001ff00 */
[----:B------:R-:W-:Y:S02]  /*2360*/  LOP3.LUT R136, R136, 0xfffffffe, RZ, 0xc0, !PT ;  /* 0xfffffffe88887812 */ /* 0x000fe400078ec0ff */
[----:B------:R-:W-:-:S13]  /*2370*/  ISETP.GT.U32.OR P6, PT, R20, 0x70, P6 ;  /* 0x000000701400780c */ /* 0x000fda00037c4470 */
[----:B------:R-:W-:Y:S02]  /*2380*/  @P6 LOP3.LUT R136, R136, 0x1, RZ, 0xfc, !PT ;  /* 0x0000000188886812 */ /* 0x000fe400078efcff */
[----:B------:R-:W-:Y:S02]  /*2390*/  ISETP.NE.AND P6, PT, R22, RZ, PT ;  /* 0x000000ff1600720c */ /* 0x000fe40003fc5270 */
[----:B------:R-:W-:Y:S02]  /*23a0*/  LOP3.LUT R136, R136, 0xffffff7f, RZ, 0xc0, !PT ;  /* 0xffffff7f88887812 */ /* 0x000fe400078ec0ff */
[----:B------:R-:W-:-:S04]  /*23b0*/  ISETP.GT.U32.OR P6, PT, R121, 0xc7, P6 ;  /* 0x000000c77900780c */ /* 0x000fc800037c4470 */
[----:B------:R-:W-:-:S13]  /*23c0*/  ISETP.GT.U32.OR P6, PT, R0, 0x3, P6 ;  /* 0x000000030000780c */ /* 0x000fda00037c4470 */
[----:B---3--:R-:W-:-:S07]  /*23d0*/  @P6 LOP3.LUT R136, R136, 0x80, RZ, 0xfc, !PT ;  /* 0x0000008088886812 */ /* 0x008fce00078efcff */
.L_x_53:
[----:B------:R-:W0:Y:S01]  /*23e0*/  S2R R117, SR_TID.Z ;  /* 0x0000000000757919 */ /* 0x000e220000002300 */
[----:B------:R-:W1:Y:S08]  /*23f0*/  S2UR UR5, SR_CgaCtaId ;  /* 0x00000000000579c3 */ /* 0x000e700000008800 */
[----:B------:R-:W-:Y:S01]  /*2400*/  BAR.SYNC.DEFER_BLOCKING 0x0 ;  /* 0x0000000000007b1d */ /* 0x000fe20000010000 */
[----:B------:R-:W-:-:S05]  /*2410*/  LOP3.LUT P6, RZ, R136, 0x80, RZ, 0xc0, !PT ;  /* 0x0000008088ff7812 */ /* 0x000fca00078cc0ff */
[----:B------:R-:W-:Y:S01]  /*2420*/  UMOV UR4, 0x400 ;  /* 0x0000040000047882 */ /* 0x000fe20000000000 */
[----:B------:R-:W-:Y:S01]  /*2430*/  BSSY.RECONVERGENT B0, `(.L_x_0) ;  /* 0x0000015000007945 */ /* 0x000fe20003800200 */
[----:B------:R-:W2:Y:S01]  /*2440*/  S2R R116, SR_CTAID.Y ;  /* 0x0000000000747919 */ /* 0x000ea20000002600 */
[----:B------:R-:W3:Y:S01]  /*2450*/  S2R R3, SR_CTAID.X ;  /* 0x0000000000037919 */ /* 0x000ee20000002500 */
[----:B-1----:R-:W-:Y:S01]  /*2460*/  ULEA UR6, UR5, UR4, 0x18 ;  /* 0x0000000405067291 */ /* 0x002fe2000f8ec0ff */
[----:B0-----:R-:W-:-:S05]  /*2470*/  IMAD R9, R117, 0xc8, R121 ;  /* 0x000000c875097824 */ /* 0x001fca00078e0279 */
[----:B------:R-:W-:Y:S01]  /*2480*/  LEA R6, R9, UR6, 0x2 ;  /* 0x0000000609067c11 */ /* 0x000fe2000f8e10ff */
[----:B--2---:R-:W-:-:S04]  /*2490*/  IMAD R4, R117, 0x1c, R116 ;  /* 0x0000001c75047824 */ /* 0x004fc800078e0274 */
[----:B---3--:R-:W-:-:S04]  /*24a0*/  IMAD R5, R4, 0x70, R3 ;  /* 0x0000007004057824 */ /* 0x008fc800078e0203 */
[----:B------:R-:W-:-:S05]  /*24b0*/  IMAD R5, R122, 0x6200, R5 ;  /* 0x000062007a057824 */ /* 0x000fca00078e0205 */
[----:B------:R-:W-:Y:S01]  /*24c0*/  LEA R8, R5, 0xffffff8f, 0x3 ;  /* 0xffffff8f05087811 */ /* 0x000fe200078e18ff */
[----:B------:R-:W-:Y:S06]  /*24d0*/  @P6 BRA `(.L_x_1) ;  /* 0x0000000000286947 */ /* 0x000fec0003800000 */
[----:B------:R-:W-:Y:S01]  /*24e0*/  LOP3.LUT P6, RZ, R136, 0x40, RZ, 0xc0, !PT ;  /* 0x0000004088ff7812 */ /* 0x000fe200078cc0ff */
[----:B------:R-:W-:Y:S01]  /*24f0*/  BSSY.RECONVERGENT B1, `(.L_x_2) ;  /* 0x0000007000017945 */ /* 0x000fe20003800200 */
[----:B------:R-:W-:-:S11]  /*2500*/  MOV R5, RZ ;  /* 0x000000ff00057202 */ /* 0x000fd60000000f00 */
[----:B------:R-:W-:Y:S05]  /*2510*/  @P6 BRA `(.L_x_3) ;  /* 0x0000000000106947 */ /* 0x000fea0003800000 */
[----:B------:R-:W0:Y:S01]  /*2520*/  LDC.64 R4, c[0x0][0x380] ;  /* 0x0000e000ff047b82 */ /* 0x000e220000000a00 */
[----:B------:R-:W-:-:S05]  /*2530*/  IADD3 R7, PT, PT, R135, R8, RZ ;  /* 0x0000000887077210 */ /* 0x000fca0007ffe0ff */
[----:B0-----:R-:W-:-:S06]  /*2540*/  IMAD.WIDE R4, R7, 0x4, R4 ;  /* 0x0000000407047825 */ /* 0x001fcc00078e0204 */
[----:B------:R0:W5:Y:S02]  /*2550*/  LDG.E.CONSTANT R5, desc[UR8][R4.64] ;  /* 0x0000000804057981 */ /* 0x000164000c1e9900 */
.L_x_3:
[----:B------:R-:W-:Y:S05]  /*2560*/  BSYNC.RECONVERGENT B1 ;  /* 0x0000000000017941 */ /* 0x000fea0003800200 */
.L_x_2:
[----:B-----5:R1:W-:Y:S02]  /*2570*/  STS [R6], R5 ;  /* 0x0000000506007388 */ /* 0x0203e40000000800 */
.L_x_1:
[----:B------:R-:W-:Y:S05]  /*2580*/  BSYNC.RECONVERGENT B0 ;  /* 0x0000000000007941 */ /* 0x000fea0003800200 */
.L_x_0:
[----:B------:R-:W-:Y:S01]  /*2590*/  LOP3.LUT P6, RZ, R136, 0x80000, RZ, 0xc0, !PT ;  /* 0x0008000088ff7812 */ /* 0x000fe200078cc0ff */
[----:B------:R-:W-:Y:S03]  /*25a0*/  BSSY.RECONVERGENT B0, `(.L_x_4) ;  /* 0x000000f000007945 */ /* 0x000fe60003800200 */
[----:B------:R-:W-:-:S04]  /*25b0*/  ISETP.GT.U32.OR P6, PT, R9, 0x63e, P6 ;  /* 0x0000063e0900780c */ /* 0x000fc800037c4470 */
[----:B------:R-:W-:-:S04]  /*25c0*/  ISETP.GT.U32.OR P6, PT, R121, 0xc6, P6 ;  /* 0x000000c67900780c */ /* 0x000fc800037c4470 */
[----:B------:R-:W-:-:S13]  /*25d0*/  ISETP.GT.U32.OR P6, PT, R0, 0x3, P6 ;  /* 0x000000030000780c */ /* 0x000fda00037c4470 */
[----:B------:R-:W-:Y:S05]  /*25e0*/  @P6 BRA `(.L_x_5) ;  /* 0x0000000000286947 */ /* 0x000fea0003800000 */
[----:B------:R-:W-:Y:S01]  /*25f0*/  LOP3.LUT P6, RZ, R136, 0x20, RZ, 0xc0, !PT ;  /* 0x0000002088ff7812 */ /* 0x000fe200078cc0ff */
[----:B------:R-:W-:Y:S01]  /*2600*/  BSSY.RECONVERGENT B1, `(.L_x_6) ;  /* 0x0000007000017945 */ /* 0x000fe20003800200 */
[----:B-1----:R-:W-:-:S11]  /*2610*/  HFMA2 R5, -RZ, RZ, 0, 0 ;  /* 0x00000000ff057431 */ /* 0x002fd600000001ff */
[----:B------:R-:W-:Y:S05]  /*2620*/  @P6 BRA `(.L_x_7) ;  /* 0x0000000000106947 */ /* 0x000fea0003800000 */
[----:B0-----:R-:W0:Y:S01]  /*2630*/  LDC.64 R4, c[0x0][0x380] ;  /* 0x0000e000ff047b82 */ /* 0x001e220000000a00 */
[----:B------:R-:W-:-:S05]  /*2640*/  IADD3 R7, PT, PT, R134, R8, RZ ;  /* 0x0000000886077210 */ /* 0x000fca0007ffe0ff */
[----:B0-----:R-:W-:-:S06]  /*2650*/  IMAD.WIDE R4, R7, 0x4, R4 ;  /* 0x0000000407047825 */ /* 0x001fcc00078e0204 */
[----:B------:R1:W5:Y:S02]  /*2660*/  LDG.E.CONSTANT R5, desc[UR8][R4.64] ;  /* 0x0000000804057981 */ /* 0x000364000c1e9900 */
.L_x_7:
[----:B------:R-:W-:Y:S05]  /*2670*/  BSYNC.RECONVERGENT B1 ;  /* 0x0000000000017941 */ /* 0x000fea0003800200 */
.L_x_6:
[----:B-----5:R2:W-:Y:S02]  /*2680*/  STS [R6+0x4], R5 ;  /* 0x0000040506007388 */ /* 0x0205e40000000800 */
.L_x_5:
[----:B------:R-:W-:Y:S05]  /*2690*/  BSYNC.RECONVERGENT B0 ;  /* 0x0000000000007941 */ /* 0x000fea0003800200 */
.L_x_4:
        /* <DEDUP_REMOVED lines=8> */
[----:B-12---:R-:W-:-:S11]  /*2720*/  MOV R5, RZ ;  /* 0x000000ff00057202 */ /* 0x006fd60000000f00 */
[----:B------:R-:W-:Y:S05]  /*2730*/  @P6 BRA `(.L_x_11) ;  /* 0x0000000000106947 */ /* 0x000fea0003800000 */
[----:B0-----:R-:W0:Y:S01]  /*2740*/  LDC.64 R4, c[0x0][0x380] ;  /* 0x0000e000ff047b82 */ /* 0x001e220000000a00 */
[----:B------:R-:W-:-:S05]  /*2750*/  IADD3 R7, PT, PT, R133, R8, RZ ;  /* 0x0000000885077210 */ /* 0x000fca0007ffe0ff */
[----:B0-----:R-:W-:-:S06]  /*2760*/  IMAD.WIDE R4, R7, 0x4, R4 ;  /* 0x0000000407047825 */ /* 0x001fcc00078e0204 */
[----:B------:R1:W5:Y:S02]  /*2770*/  LDG.E.CONSTANT R5, desc[UR8][R4.64] ;  /* 0x0000000804057981 */ /* 0x000364000c1e9900 */
.L_x_11:
[----:B------:R-:W-:Y:S05]  /*2780*/  BSYNC.RECONVERGENT B1 ;  /* 0x0000000000017941 */ /* 0x000fea0003800200 */
.L_x_10:
[----:B-----5:R3:W-:Y:S02]  /*2790*/  STS [R6+0x8], R5 ;  /* 0x0000080506007388 */ /* 0x0207e40000000800 */
.L_x_9:
[----:B------:R-:W-:Y:S05]  /*27a0*/  BSYNC.RECONVERGENT B0 ;  /* 0x0000000000007941 */ /* 0x000fea0003800200 */
.L_x_8:
        /* <DEDUP_REMOVED lines=8> */
[----:B-123--:R-:W-:-:S11]  /*2830*/  HFMA2 R5, -RZ, RZ, 0, 0 ;  /* 0x00000000ff057431 */ /* 0x00efd600000001ff */
[----:B------:R-:W-:Y:S05]  /*2840*/  @P6 BRA `(.L_x_15) ;  /* 0x0000000000106947 */ /* 0x000fea0003800000 */
[----:B0-----:R-:W0:Y:S01]  /*2850*/  LDC.64 R4, c[0x0][0x380] ;  /* 0x0000e000ff047b82 */ /* 0x001e220000000a00 */
[----:B------:R-:W-:-:S05]  /*2860*/  IADD3 R7, PT, PT, R132, R8, RZ ;  /* 0x0000000884077210 */ /* 0x000fca0007ffe0ff */
[----:B0-----:R-:W-:-:S06]  /*2870*/  IMAD.WIDE R4, R7, 0x4, R4 ;  /* 0x0000000407047825 */ /* 0x001fcc00078e0204 */
[----:B------:R1:W5:Y:S02]  /*2880*/  LDG.E.CONSTANT R5, desc[UR8][R4.64] ;  /* 0x0000000804057981 */ /* 0x000364000c1e9900 */
.L_x_15:
[----:B------:R-:W-:Y:S05]  /*2890*/  BSYNC.RECONVERGENT B1 ;  /* 0x0000000000017941 */ /* 0x000fea0003800200 */
.L_x_14:
[----:B-----5:R4:W-:Y:S02]  /*28a0*/  STS [R6+0xc], R5 ;  /* 0x00000c0506007388 */ /* 0x0209e40000000800 */
.L_x_13:
[----:B------:R-:W-:Y:S05]  /*28b0*/  BSYNC.RECONVERGENT B0 ;  /* 0x0000000000007941 */ /* 0x000fea0003800200 */
.L_x_12:
        /* <DEDUP_REMOVED lines=8> */
[----:B-1234-:R-:W-:-:S11]  /*2940*/  MOV R5, RZ ;  /* 0x000000ff00057202 */ /* 0x01efd60000000f00 */
[----:B------:R-:W-:Y:S05]  /*2950*/  @P6 BRA `(.L_x_19) ;  /* 0x0000000000106947 */ /* 0x000fea0003800000 */
[----:B0-----:R-:W0:Y:S01]  /*2960*/  LDC.64 R4, c[0x0][0x380] ;  /* 0x0000e000ff047b82 */ /* 0x001e220000000a00 */
[----:B------:R-:W-:-:S05]  /*2970*/  IADD3 R7, PT, PT, R131, R8, RZ ;  /* 0x0000000883077210 */ /* 0x000fca0007ffe0ff */
[----:B0-----:R-:W-:-:S06]  /*2980*/  IMAD.WIDE R4, R7, 0x4, R4 ;  /* 0x0000000407047825 */ /* 0x001fcc00078e0204 */
[----:B------:R1:W5:Y:S02]  /*2990*/  LDG.E.CONSTANT R5, desc[UR8][R4.64] ;  /* 0x0000000804057981 */ /* 0x000364000c1e9900 */
.L_x_19:
[----:B------:R-:W-:Y:S05]  /*29a0*/  BSYNC.RECONVERGENT B1 ;  /* 0x0000000000017941 */ /* 0x000fea0003800200 */
.L_x_18:
[----:B-----5:R2:W-:Y:S02]  /*29b0*/  STS [R6+0x10], R5 ;  /* 0x0000100506007388 */ /* 0x0205e40000000800 */
.L_x_17:
[----:B------:R-:W-:Y:S05]  /*29c0*/  BSYNC.RECONVERGENT B0 ;  /* 0x0000000000007941 */ /* 0x000fea0003800200 */
.L_x_16:
        /* <DEDUP_REMOVED lines=8> */
[----:B-1234-:R-:W-:-:S11]  /*2a50*/  HFMA2 R5, -RZ, RZ, 0, 0 ;  /* 0x00000000ff057431 */ /* 0x01efd600000001ff */
[----:B------:R-:W-:Y:S05]  /*2a60*/  @P6 BRA `(.L_x_23) ;  /* 0x0000000000106947 */ /* 0x000fea0003800000 */
[----:B0-----:R-:W0:Y:S01]  /*2a70*/  LDC.64 R4, c[0x0][0x380] ;  /* 0x0000e000ff047b82 */ /* 0x001e220000000a00 */
[----:B------:R-:W-:-:S05]  /*2a80*/  IADD3 R7, PT, PT, R130, R8, RZ ;  /* 0x0000000882077210 */ /* 0x000fca0007ffe0ff */
[----:B0-----:R-:W-:-:S06]  /*2a90*/  IMAD.WIDE R4, R7, 0x4, R4 ;  /* 0x0000000407047825 */ /* 0x001fcc00078e0204 */
[----:B------:R1:W5:Y:S02]  /*2aa0*/  LDG.E.CONSTANT R5, desc[UR8][R4.64] ;  /* 0x0000000804057981 */ /* 0x000364000c1e9900 */
.L_x_23:
[----:B------:R-:W-:Y:S05]  /*2ab0*/  BSYNC.RECONVERGENT B1 ;  /* 0x0000000000017941 */ /* 0x000fea0003800200 */
.L_x_22:
[----:B-----5:R2:W-:Y:S02]  /*2ac0*/  STS [R6+0x14], R5 ;  /* 0x0000140506007388 */ /* 0x0205e40000000800 */
.L_x_21:
[----:B------:R-:W-:Y:S05]  /*2ad0*/  BSYNC.RECONVERGENT B0 ;  /* 0x0000000000007941 */ /* 0x000fea0003800200 */
.L_x_20:
        /* <DEDUP_REMOVED lines=14> */
.L_x_27:
[----:B------:R-:W-:Y:S05]  /*2bc0*/  BSYNC.RECONVERGENT B1 ;  /* 0x0000000000017941 */ /* 0x000fea0003800200 */
.L_x_26:
[----:B-----5:R2:W-:Y:S02]  /*2bd0*/  STS [R6+0x18], R5 ;  /* 0x0000180506007388 */ /* 0x0205e40000000800 */
.L_x_25:
[----:B------:R-:W-:Y:S05]  /*2be0*/  BSYNC.RECONVERGENT B0 ;  /* 0x0000000000007941 */ /* 0x000fea0003800200 */
.L_x_24:
[----:B------:R-:W-:Y:S01]  /*2bf0*/  LOP3.LUT P6, RZ, R136, 0x2000, RZ, 0xc0, !PT ;  /* 0x0000200088ff7812 */ /* 0x000fe200078cc0ff */
[----:B------:R-:W-:Y:S03]  /*2c00*/  BSSY.RECONVERGENT B0, `(.L_x_28) ;  /* 0x000000e000007945 */ /* 0x000fe60003800200 */
[----:B------:R-:W-:-:S04]  /*2c10*/  ISETP.GT.U32.OR P6, PT, R9, 0x638, P6 ;  /* 0x000006380900780c */ /* 0x000fc800037c4470 */
[----:B------:R-:W-:-:S04]  /*2c20*/  ISETP.GT.U32.OR P6, PT, R121, 0xc0, P6 ;  /* 0x000000c07900780c */ /* 0x000fc800037c4470 */
[----:B------:R-:W-:-:S13]  /*2c30*/  ISETP.GT.U32.OR P6, PT, R0, 0x3, P6 ;  /* 0x000000030000780c */ /* 0x000fda00037c4470 */
[----:B------:R-:W-:Y:S05]  /*2c40*/  @P6 BRA `(.L_x_29) ;  /* 0x0000000000246947 */ /* 0x000fea0003800000 */
[----:B------:R-:W-:Y:S01]  /*2c50*/  BSSY.RECONVERGENT B1, `(.L_x_30) ;  /* 0x0000007000017945 */ /* 0x000fe20003800200 */
[----:B-1234-:R-:W-:-:S03]  /*2c60*/  HFMA2 R5, -RZ, RZ, 0, 0 ;  /* 0x00000000ff057431 */ /* 0x01efc600000001ff */
[----:B------:R-:W-:Y:S05]  /*2c70*/  @P0 BRA `(.L_x_31) ;  /* 0x0000000000100947 */ /* 0x000fea0003800000 */
[----:B0-----:R-:W0:Y:S01]  /*2c80*/  LDC.64 R4, c[0x0][0x380] ;  /* 0x0000e000ff047b82 */ /* 0x001e220000000a00 */
[----:B------:R-:W-:-:S05]  /*2c90*/  IADD3 R7, PT, PT, R128, R8, RZ ;  /* 0x0000000880077210 */ /* 0x000fca0007ffe0ff */
[----:B0-----:R-:W-:-:S06]  /*2ca0*/  IMAD.WIDE R4, R7, 0x4, R4 ;  /* 0x0000000407047825 */ /* 0x001fcc00078e0204 */
[----:B------:R1:W5:Y:S02]  /*2cb0*/  LDG.E.CONSTANT R5, desc[UR8][R4.64] ;  /* 0x0000000804057981 */ /* 0x000364000c1e9900 */
.L_x_31:
[----:B------:R-:W-:Y:S05]  /*2cc0*/  BSYNC.RECONVERGENT B1 ;  /* 0x0000000000017941 */ /* 0x000fea0003800200 */
.L_x_30:
[----:B-----5:R2:W-:Y:S02]  /*2cd0*/  STS [R6+0x1c], R5 ;  /* 0x00001c0506007388 */ /* 0x0205e40000000800 */
.L_x_29:
[----:B------:R-:W-:Y:S05]  /*2ce0*/  BSYNC.RECONVERGENT B0 ;  /* 0x0000000000007941 */ /* 0x000fea0003800200 */
.L_x_28:
[----:B------:R-:W-:Y:S01]  /*2cf0*/  LOP3.LUT P6, RZ, R136, 0x1000, RZ, 0xc0, !PT ;  /* 0x0000100088ff7812 */ /* 0x000fe200078cc0ff */
[----:B------:R-:W-:Y:S03]  /*2d00*/  BSSY.RECONVERGENT B0, `(.L_x_32) ;  /* 0x000000e000007945 */ /* 0x000fe60003800200 */
[----:B------:R-:W-:-:S04]  /*2d10*/  ISETP.GT.U32.OR P6, PT, R9, 0x637, P6 ;  /* 0x000006370900780c */ /* 0x000fc800037c4470 */
[----:B------:R-:W-:-:S04]  /*2d20*/  ISETP.GT.U32.OR P6, PT, R121, 0xbf, P6 ;  /* 0x000000bf7900780c */ /* 0x000fc800037c4470 */
[----:B------:R-:W-:-:S13]  /*2d30*/  ISETP.GT.U32.OR P6, PT, R0, 0x3, P6 ;  /* 0x000000030000780c */ /* 0x000fda00037c4470 */
[----:B------:R-:W-:Y:S05]  /*2d40*/  @P6 BRA `(.L_x_33) ;  /* 0x0000000000246947 */ /* 0x000fea0003800000 */
[----:B------:R-:W-:Y:S01]  /*2d50*/  BSSY.RECONVERGENT B1, `(.L_x_34) ;  /* 0x0000007000017945 */ /* 0x000fe20003800200 */
[----:B-1234-:R-:W-:-:S03]  /*2d60*/  MOV R5, RZ ;  /* 0x000000ff00057202 */ /* 0x01efc60000000f00 */
[----:B------:R-:W-:Y:S05]  /*2d70*/  @P1 BRA `(.L_x_35) ;  /* 0x0000000000101947 */ /* 0x000fea0003800000 */
[----:B0-----:R-:W0:Y:S01]  /*2d80*/  LDC.64 R4, c[0x0][0x380] ;  /* 0x0000e000ff047b82 */ /* 0x001e220000000a00 */
[----:B------:R-:W-:-:S05]  /*2d90*/  IADD3 R7, PT, PT, R127, R8, RZ ;  /* 0x000000087f077210 */ /* 0x000fca0007ffe0ff */
[----:B0-----:R-:W-:-:S06]  /*2da0*/  IMAD.WIDE R4, R7, 0x4, R4 ;  /* 0x0000000407047825 */ /* 0x001fcc00078e0204 */
[----:B------:R1:W5:Y:S02]  /*2db0*/  LDG.E.CONSTANT R5, desc[UR8][R4.64] ;  /* 0x0000000804057981 */ /* 0x000364000c1e9900 */
.L_x_35:
[----:B------:R-:W-:Y:S05]  /*2dc0*/  BSYNC.RECONVERGENT B1 ;  /* 0x0000000000017941 */ /* 0x000fea0003800200 */
.L_x_34:
[----:B-----5:R2:W-:Y:S02]  /*2dd0*/  STS [R6+0x20], R5 ;  /* 0x0000200506007388 */ /* 0x0205e40000000800 */
.L_x_33:
[----:B------:R-:W-:Y:S05]  /*2de0*/  BSYNC.RECONVERGENT B0 ;  /* 0x0000000000007941 */ /* 0x000fea0003800200 */
.L_x_32:
        /* <DEDUP_REMOVED lines=13> */
.L_x_39:
[----:B------:R-:W-:Y:S05]  /*2ec0*/  BSYNC.RECONVERGENT B1 ;  /* 0x0000000000017941 */ /* 0x000fea0003800200 */
.L_x_38:
[----:B-----5:R2:W-:Y:S02]  /*2ed0*/  STS [R6+0x24], R5 ;  /* 0x0000240506007388 */ /* 0x0205e40000000800 */
.L_x_37:
[----:B------:R-:W-:Y:S05]  /*2ee0*/  BSYNC.RECONVERGENT B0 ;  /* 0x0000000000007941 */ /* 0x000fea0003800200 */
.L_x_36:
        /* <DEDUP_REMOVED lines=13> */
.L_x_43:
[----:B------:R-:W-:Y:S05]  /*2fc0*/  BSYNC.RECONVERGENT B1 ;  /* 0x0000000000017941 */ /* 0x000fea0003800200 */
.L_x_42:
[----:B-----5:R2:W-:Y:S02]  /*2fd0*/  STS [R6+0x28], R5 ;  /* 0x0000280506007388 */ /* 0x0205e40000000800 */
.L_x_41:
[----:B------:R-:W-:Y:S05]  /*2fe0*/  BSYNC.RECONVERGENT B0 ;  /* 0x0000000000007941 */ /* 0x000fea0003800200 */
.L_x_40:
        /* <DEDUP_REMOVED lines=13> */
.L_x_47:
[----:B------:R-:W-:Y:S05]  /*30c0*/  BSYNC.RECONVERGENT B1 ;  /* 0x0000000000017941 */ /* 0x000fea0003800200 */
.L_x_46:
[----:B-----5:R2:W-:Y:S02]  /*30d0*/  STS [R6+0x2c], R5 ;  /* 0x00002c0506007388 */ /* 0x0205e40000000800 */
.L_x_45:
[----:B------:R-:W-:Y:S05]  /*30e0*/  BSYNC.RECONVERGENT B0 ;  /* 0x0000000000007941 */ /* 0x000fea0003800200 */
.L_x_44:
        /* <DEDUP_REMOVED lines=13> */
.L_x_51:
[----:B------:R-:W-:Y:S05]  /*31c0*/  BSYNC.RECONVERGENT B1 ;  /* 0x0000000000017941 */ /* 0x000fea0003800200 */
.L_x_50:
[----:B-----5:R2:W-:Y:S02]  /*31d0*/  STS [R6+0x30], R5 ;  /* 0x0000300506007388 */ /* 0x0205e40000000800 */
.L_x_49:
[----:B------:R-:W-:Y:S05]  /*31e0*/  BSYNC.RECONVERGENT B0 ;  /* 0x0000000000007941 */ /* 0x000fea0003800200 */
.L_x_48:
[----:B------:R-:W5:Y:S01]  /*31f0*/  S2R R118, SR_CTAID.Z ;  /* 0x0000000000767919 */ /* 0x000f620000002700 */
[----:B01----:R-:W-:Y:S01]  /*3200*/  LEA R4, R2, R0, 0x2 ;  /* 0x0000000002047211 */ /* 0x003fe200078e10ff */
[----:B--234-:R-:W0:Y:S03]  /*3210*/  LDC.64 R6, c[0x0][0x388] ;  /* 0x0000e200ff067b82 */ /* 0x01ce260000000a00 */
[----:B------:R-:W-:-:S04]  /*3220*/  SHF.L.U32 R4, R4, 0x1, RZ ;  /* 0x0000000104047819 */ /* 0x000fc800000006ff */
[----:B------:R-:W-:Y:S02]  /*3230*/  SHF.R.U32.HI R5, RZ, 0x4, R4 ;  /* 0x00000004ff057819 */ /* 0x000fe40000011604 */
[----:B------:R-:W-:-:S03]  /*3240*/  LOP3.LUT R8, R4, 0xe, RZ, 0xc0, !PT ;  /* 0x0000000e04087812 */ /* 0x000fc600078ec0ff */
[C---:B------:R-:W-:Y:S01]  /*3250*/  IMAD R10, R5.reuse, 0x30, R4 ;  /* 0x00000030050a7824 */ /* 0x040fe200078e0204 */
[----:B------:R-:W-:Y:S02]  /*3260*/  LEA R5, R5, R8, 0x6 ;  /* 0x0000000805057211 */ /* 0x000fe400078e30ff */
[----:B-----5:R-:W-:-:S04]  /*3270*/  LEA R118, R118, R117, 0x3 ;  /* 0x0000007576767211 */ /* 0x020fc800078e18ff */
[----:B------:R-:W-:-:S05]  /*3280*/  LEA R9, R118, R122, 0x3 ;  /* 0x0000007a76097211 */ /* 0x000fca00078e18ff */
[----:B------:R-:W-:Y:S01]  /*3290*/  IMAD R4, R9, 0x90, RZ ;  /* 0x0000009009047824 */ /* 0x000fe200078e02ff */
[----:B------:R-:W-:-:S03]  /*32a0*/  LEA R9, R10, R10, 0x3 ;  /* 0x0000000a0a097211 */ /* 0x000fc600078e18ff */
[--C-:B------:R-:W-:Y:S01]  /*32b0*/  IMAD R5, R5, 0x9, R4.reuse ;  /* 0x0000000905057824 */ /* 0x100fe200078e0204 */
[----:B------:R-:W-:-:S03]  /*32c0*/  IADD3 R9, PT, PT, R9, 0x9, R4 ;  /* 0x0000000909097810 */ /* 0x000fc60007ffe004 */
[----:B0-----:R-:W-:-:S04]  /*32d0*/  IMAD.WIDE.U32 R4, R5, 0x4, R6 ;  /* 0x0000000405047825 */ /* 0x001fc800078e0006 */
[----:B------:R-:W-:Y:S01]  /*32e0*/  IMAD.WIDE.U32 R6, R9, 0x4, R6 ;  /* 0x0000000409067825 */ /* 0x000fe200078e0006 */
[----:B------:R-:W2:Y:S04]  /*32f0*/  LDG.E.CONSTANT R8, desc[UR8][R4.64] ;  /* 0x0000000804087981 */ /* 0x000ea8000c1e9900 */
[----:B------:R-:W2:Y:S04]  /*3300*/  LDG.E.CONSTANT R9, desc[UR8][R4.64+0x4] ;  /* 0x0000040804097981 */ /* 0x000ea8000c1e9900 */
[----:B------:R-:W3:Y:S04]  /*3310*/  LDG.E.CONSTANT R20, desc[UR8][R4.64+0x8] ;  /* 0x0000080804147981 */ /* 0x000ee8000c1e9900 */
[----:B------:R-:W3:Y:S04]  /*3320*/  LDG.E.CONSTANT R21, desc[UR8][R4.64+0xc] ;  /* 0x00000c0804157981 */ /* 0x000ee8000c1e9900 */
[----:B------:R-:W4:Y:S04]  /*3330*/  LDG.E.CONSTANT R22, desc[UR8][R4.64+0x10] ;  /* 0x0000100804167981 */ /* 0x000f28000c1e9900 */
[----:B------:R-:W4:Y:S04]  /*3340*/  LDG.E.CONSTANT R23, desc[UR8][R4.64+0x14] ;  /* 0x0000140804177981 */ /* 0x000f28000c1e9900 */
[----:B------:R-:W5:Y:S04]  /*3350*/  LDG.E.CONSTANT R24, desc[UR8][R4.64+0x18] ;  /* 0x0000180804187981 */ /* 0x000f68000c1e9900 */
        /* <DEDUP_REMOVED lines=9> */
[----:B------:R0:W5:Y:S04]  /*33f0*/  LDG.E.CONSTANT R26, desc[UR8][R4.64+0x20] ;  /* 0x00002008041a7981 */ /* 0x000168000c1e9900 */
[----:B------:R-:W5:Y:S01]  /*3400*/  LDG.E.CONSTANT R27, desc[UR8][R6.64] ;  /* 0x00000008061b7981 */ /* 0x000f62000c1e9900 */
[----:B------:R-:W-:Y:S01]  /*3410*/  LEA R11, R117, R2, 0x2 ;  /* 0x00000002750b7211 */ /* 0x000fe200078e10ff */
[----:B------:R-:W-:Y:S01]  /*3420*/  UIADD3 UR4, UPT, UPT, UR4, 0x1900, URZ ;  /* 0x0000190004047890 */ /* 0x000fe2000fffe0ff */
[----:B------:R-:W1:Y:S02]  /*3430*/  S2R R2, SR_TID.Y ;  /* 0x0000000000027919 */ /* 0x000e640000002200 */
[----:B------:R-:W-:Y:S01]  /*3440*/  LEA R0, R11, R0, 0x2 ;  /* 0x000000000b007211 */ /* 0x000fe200078e10ff */
[----:B------:R-:W-:Y:S01]  /*3450*/  ULEA UR4, UR5, UR4, 0x18 ;  /* 0x0000000405047291 */ /* 0x000fe2000f8ec0ff */
[----:B0-----:R-:W-:Y:S01]  /*3460*/  HFMA2 R4, -RZ, RZ, 0, 0 ;  /* 0x00000000ff047431 */ /* 0x001fe200000001ff */
[----:B------:R-:W-:-:S02]  /*3470*/  UPLOP3.LUT UP0, UPT, UPT, UPT, UPT, 0x80, 0x8 ;  /* 0x000000000008789c */ /* 0x000fc40003f0f070 */
[----:B------:R-:W-:-:S05]  /*3480*/  IMAD R0, R0, 0x12, RZ ;  /* 0x0000001200007824 */ /* 0x000fca00078e02ff */
[----:B------:R-:W-:Y:S02]  /*3490*/  LEA R10, R0, UR4, 0x2 ;  /* 0x00000004000a7c11 */ /* 0x000fe4000f8e10ff */
[----:B------:R-:W0:Y:S03]  /*34a0*/  S2R R0, SR_TID.X ;  /* 0x0000000000007919 */ /* 0x000e260000002100 */
[----:B--2---:R2:W-:Y:S04]  /*34b0*/  STS.64 [R10], R8 ;  /* 0x000000080a007388 */ /* 0x0045e80000000a00 */
[----:B---3--:R2:W-:Y:S04]  /*34c0*/  STS.64 [R10+0x8], R20 ;  /* 0x000008140a007388 */ /* 0x0085e80000000a00 */
[----:B----4-:R2:W-:Y:S04]  /*34d0*/  STS.64 [R10+0x10], R22 ;  /* 0x000010160a007388 */ /* 0x0105e80000000a00 */
[----:B-----5:R2:W-:Y:S04]  /*34e0*/  STS.64 [R10+0x18], R24 ;  /* 0x000018180a007388 */ /* 0x0205e80000000a00 */
[----:B------:R2:W-:Y:S04]  /*34f0*/  STS.64 [R10+0x28], R28 ;  /* 0x0000281c0a007388 */ /* 0x0005e80000000a00 */
[----:B------:R2:W-:Y:S04]  /*3500*/  STS.64 [R10+0x30], R30 ;  /* 0x0000301e0a007388 */ /* 0x0005e80000000a00 */
[----:B------:R2:W-:Y:S04]  /*3510*/  STS.64 [R10+0x38], R32 ;  /* 0x000038200a007388 */ /* 0x0005e80000000a00 */
[----:B------:R2:W-:Y:S04]  /*3520*/  STS.64 [R10+0x40], R34 ;  /* 0x000040220a007388 */ /* 0x0005e80000000a00 */
[----:B------:R2:W-:Y:S01]  /*3530*/  STS.64 [R10+0x20], R26 ;  /* 0x0000201a0a007388 */ /* 0x0005e20000000a00 */
[----:B01----:R-:W-:Y:S06]  /*3540*/  BAR.SYNC.DEFER_BLOCKING 0x0 ;  /* 0x0000000000007b1d */ /* 0x003fec0000010000 */
.L_x_52:
[----:B------:R-:W-:Y:S01]  /*3550*/  SHF.L.U32 R120, R0, 0x1, RZ ;  /* 0x0000000100787819 */ /* 0x000fe200000006ff */
[----:B------:R-:W-:Y:S01]  /*3560*/  UPLOP3.LUT UP1, UPT, UPT, UPT, UP0, 0x80, 0x8 ;  /* 0x000000000008789c */ /* 0x000fe20003f2f000 */
[----:B------:R-:W-:Y:S01]  /*3570*/  LEA R137, R117, R4, 0x2 ;  /* 0x0000000475897211 */ /* 0x000fe200078e10ff */
[----:B------:R-:W-:Y:S02]  /*3580*/  UPLOP3.LUT UP0, UPT, UPT, UPT, UPT, 0x40, 0x4 ;  /* 0x000000000004789c */ /* 0x000fe40003f0e870 */
[----:B------:R-:W-:Y:S02]  /*3590*/  IMAD R5, R4, 0x320, R120 ;  /* 0x0000032004057824 */ /* 0x000fe400078e0278 */
[----:B------:R-:W-:Y:S02]  /*35a0*/  IMAD R137, R137, 0x48, RZ ;  /* 0x0000004889897824 */ /* 0x000fe400078e02ff */
[----:B------:R-:W-:-:S03]  /*35b0*/  IMAD R5, R2, 0xa, R5 ;  /* 0x0000000a02057824 */ /* 0x000fc600078e0205 */
[----:B------:R-:W-:Y:S02]  /*35c0*/  LEA R137, R137, UR4, 0x2 ;  /* 0x0000000489897c11 */ /* 0x000fe4000f8e10ff */
[----:B------:R-:W-:-:S03]  /*35d0*/  LEA R119, R5, UR6, 0x2 ;  /* 0x0000000605777c11 */ /* 0x000fc6000f8e10ff */
[----:B------:R-:W-:Y:S04]  /*35e0*/  LDS.128 R4, [R137] ;  /* 0x0000000089047984 */ /* 0x000fe80000000c00 */
[----:B--2---:R-:W0:Y:S04]  /*35f0*/  LDS.64 R30, [R119] ;  /* 0x00000000771e7984 */ /* 0x004e280000000a00 */
[----:B------:R-:W1:Y:S04]  /*3600*/  LDS.128 R8, [R137+0x240] ;  /* 0x0002400089087984 */ /* 0x000e680000000c00 */
[----:B------:R-:W2:Y:S04]  /*3610*/  LDS.64 R32, [R119+0xa0] ;  /* 0x0000a00077207984 */ /* 0x000ea80000000a00 */
[----:B------:R-:W3:Y:S04]  /*3620*/  LDS.64 R28, [R119+0x8] ;  /* 0x00000800771c7984 */ /* 0x000ee80000000a00 */
[----:B------:R-:W4:Y:S04]  /*3630*/  LDS.64 R26, [R119+0xa8] ;  /* 0x0000a800771a7984 */ /* 0x000f280000000a00 */
[----:B------:R-:W-:Y:S04]  /*3640*/  LDS.64 R20, [R119+0x190] ;  /* 0x0001900077147984 */ /* 0x000fe80000000a00 */
[----:B------:R-:W5:Y:S04]  /*3650*/  LDS.128 R76, [R137+0x260] ;  /* 0x00026000894c7984 */ /* 0x000f680000000c00 */
[----:B------:R-:W5:Y:S04]  /*3660*/  LDS.128 R68, [R137+0x20] ;  /* 0x0000200089447984 */ /* 0x000f680000000c00 */
[----:B------:R-:W5:Y:S04]  /*3670*/  LDS.64 R22, [R119+0x230] ;  /* 0x0002300077167984 */ /* 0x000f680000000a00 */
[----:B------:R-:W5:Y:S01]  /*3680*/  LDS.64 R24, [R119+0x198] ;  /* 0x0001980077187984 */ /* 0x000f620000000a00 */
[----:B0-----:R-:W-:Y:S01]  /*3690*/  FFMA R16, R30, R4, R17 ;  /* 0x000000041e107223 */ /* 0x001fe20000000011 */
[----:B------:R-:W-:-:S02]  /*36a0*/  FFMA R103, R4, R31, R103 ;  /* 0x0000001f04677223 */ /* 0x000fc40000000067 */
[----:B------:R-:W-:Y:S01]  /*36b0*/  LDS.128 R80, [R137+0x40] ;  /* 0x0000400089507984 */ /* 0x000fe20000000c00 */
[----:B-1----:R-:W-:Y:S01]  /*36c0*/  FFMA R30, R30, R8, R19 ;  /* 0x000000081e1e7223 */ /* 0x002fe20000000013 */
[----:B------:R-:W-:Y:S02]  /*36d0*/  FFMA R107, R8, R31, R107 ;  /* 0x0000001f086b7223 */ /* 0x000fe4000000006b */
[----:B------:R-:W0:Y:S01]  /*36e0*/  LDS.64 R18, [R119+0x238] ;  /* 0x0002380077127984 */ /* 0x000e220000000a00 */
[C---:B--2---:R-:W-:Y:S01]  /*36f0*/  FFMA R34, R32.reuse, R4, R15 ;  /* 0x0000000420227223 */ /* 0x044fe2000000000f */
[----:B------:R-:W-:Y:S01]  /*3700*/  FFMA R32, R32, R8, R13 ;  /* 0x0000000820207223 */ /* 0x000fe2000000000d */
[C---:B------:R-:W-:Y:S01]  /*3710*/  FFMA R13, R31.reuse, R5, R16 ;  /* 0x000000051f0d7223 */ /* 0x040fe20000000010 */
[----:B------:R-:W-:Y:S01]  /*3720*/  FFMA R15, R4, R33, R12 ;  /* 0x00000021040f7223 */ /* 0x000fe2000000000c */
[----:B------:R-:W-:Y:S01]  /*3730*/  FFMA R31, R31, R9, R30 ;  /* 0x000000091f1f7223 */ /* 0x000fe2000000001e */
[C---:B---3--:R-:W-:Y:S01]  /*3740*/  FFMA R4, R28.reuse, R5, R103 ;  /* 0x000000051c047223 */ /* 0x048fe20000000067 */
[----:B------:R-:W-:Y:S01]  /*3750*/  FFMA R107, R28, R9, R107 ;  /* 0x000000091c6b7223 */ /* 0x000fe2000000006b */
[----:B------:R-:W-:Y:S01]  /*3760*/  FFMA R8, R8, R33, R14 ;  /* 0x0000002108087223 */ /* 0x000fe2000000000e */
[C---:B------:R-:W-:Y:S01]  /*3770*/  FFMA R13, R28.reuse, R6, R13 ;  /* 0x000000061c0d7223 */ /* 0x040fe2000000000d */
[----:B------:R-:W-:Y:S01]  /*3780*/  FFMA R35, R28, R10, R31 ;  /* 0x0000000a1c237223 */ /* 0x000fe2000000001f */
[C---:B------:R-:W-:Y:S01]  /*3790*/  FFMA R4, R29.reuse, R6, R4 ;  /* 0x000000061d047223 */ /* 0x040fe20000000004 */
[----:B------:R-:W-:Y:S01]  /*37a0*/  FFMA R14, R29, R10, R107 ;  /* 0x0000000a1d0e7223 */ /* 0x000fe2000000006b */
[----:B------:R-:W1:Y:S01]  /*37b0*/  LDS.64 R30, [R119+0x3c0] ;  /* 0x0003c000771e7984 */ /* 0x000e620000000a00 */
[CC--:B------:R-:W-:Y:S01]  /*37c0*/  FFMA R17, R33.reuse, R5.reuse, R34 ;  /* 0x0000000521117223 */ /* 0x0c0fe20000000022 */
[C---:B----4-:R-:W-:Y:S01]  /*37d0*/  FFMA R12, R26.reuse, R5, R15 ;  /* 0x000000051a0c7223 */ /* 0x050fe2000000000f */
[-C--:B------:R-:W-:Y:S01]  /*37e0*/  FFMA R33, R33, R9.reuse, R32 ;  /* 0x0000000921217223 */ /* 0x080fe20000000020 */
[----:B------:R-:W2:Y:S01]  /*37f0*/  LDS.64 R28, [R119+0x320] ;  /* 0x00032000771c7984 */ /* 0x000ea20000000a00 */
[CC--:B------:R-:W-:Y:S01]  /*3800*/  FFMA R17, R26.reuse, R6.reuse, R17 ;  /* 0x000000061a117223 */ /* 0x0c0fe20000000011 */
[----:B------:R-:W-:Y:S01]  /*3810*/  FFMA R8, R26, R9, R8 ;  /* 0x000000091a087223 */ /* 0x000fe20000000008 */
[----:B------:R-:W-:Y:S01]  /*3820*/  FFMA R12, R27, R6, R12 ;  /* 0x000000061b0c7223 */ /* 0x000fe2000000000c */
[----:B------:R-:W3:Y:S01]  /*3830*/  LDS.128 R72, [R137+0x280] ;  /* 0x0002800089487984 */ /* 0x000ee20000000c00 */
[-C--:B-----5:R-:W-:Y:S01]  /*3840*/  FFMA R9, R77, R21.reuse, R14 ;  /* 0x000000154d097223 */ /* 0x0a0fe2000000000e */
[C---:B------:R-:W-:Y:S01]  /*3850*/  FFMA R5, R69.reuse, R21, R4 ;  /* 0x0000001545057223 */ /* 0x040fe20000000004 */
[-C--:B------:R-:W-:Y:S01]  /*3860*/  FFMA R6, R20, R69.reuse, R13 ;  /* 0x0000004514067223 */ /* 0x080fe2000000000d */
[----:B------:R-:W4:Y:S01]  /*3870*/  LDS.64 R14, [R119+0x328] ;  /* 0x00032800770e7984 */ /* 0x000f220000000a00 */
[----:B------:R-:W-:Y:S01]  /*3880*/  FFMA R4, R22, R69, R17 ;  /* 0x0000004516047223 */ /* 0x000fe20000000011 */
[----:B------:R-:W-:Y:S01]  /*3890*/  FFMA R69, R69, R23, R12 ;  /* 0x0000001745457223 */ /* 0x000fe2000000000c */
[----:B------:R-:W-:Y:S01]  /*38a0*/  FFMA R33, R26, R10, R33 ;  /* 0x0000000a1a217223 */ /* 0x000fe20000000021 */
[----:B------:R-:W-:Y:S01]  /*38b0*/  FFMA R12, R24, R78, R9 ;  /* 0x0000004e180c7223 */ /* 0x000fe20000000009 */
[----:B------:R-:W5:Y:S01]  /*38c0*/  LDS.128 R108, [R137+0x50] ;  /* 0x00005000896c7984 */ /* 0x000f620000000c00 */
[----:B------:R-:W-:Y:S01]  /*38d0*/  FFMA R8, R27, R10, R8 ;  /* 0x0000000a1b087223 */ /* 0x000fe20000000008 */
[----:B------:R-:W-:Y:S01]  /*38e0*/  FFMA R35, R20, R77, R35 ;  /* 0x0000004d14237223 */ /* 0x000fe20000000023 */
[----:B------:R-:W-:Y:S01]  /*38f0*/  FFMA R37, R25, R79, R12 ;  /* 0x0000004f19257223 */ /* 0x000fe2000000000c */
[----:B------:R-:W5:Y:S01]  /*3900*/  LDS.128 R112, [R137+0x290] ;  /* 0x0002900089707984 */ /* 0x000f620000000c00 */
[----:B------:R-:W-:Y:S01]  /*3910*/  FFMA R33, R22, R77, R33 ;  /* 0x0000004d16217223 */ /* 0x000fe20000000021 */
[----:B------:R-:W-:Y:S01]  /*3920*/  FFMA R77, R77, R23, R8 ;  /* 0x000000174d4d7223 */ /* 0x000fe20000000008 */
[-C--:B------:R-:W-:Y:S01]  /*3930*/  FFMA R8, R23, R70.reuse, R4 ;  /* 0x0000004617087223 */ /* 0x080fe20000000004 */
[----:B------:R-:W-:Y:S01]  /*3940*/  LDS.128 R84, [R137+0x60] ;  /* 0x0000600089547984 */ /* 0x000fe20000000c00 */
[CC--:B------:R-:W-:Y:S01]  /*3950*/  FFMA R4, R24.reuse, R70.reuse, R5 ;  /* 0x0000004618047223 */ /* 0x0c0fe20000000005 */
[C---:B------:R-:W-:Y:S01]  /*3960*/  FFMA R6, R21.reuse, R70, R6 ;  /* 0x0000004615067223 */ /* 0x040fe20000000006 */
[-C--:B------:R-:W-:Y:S01]  /*3970*/  FFMA R10, R21, R78.reuse, R35 ;  /* 0x0000004e150a7223 */ /* 0x080fe20000000023 */
[----:B------:R-:W5:Y:S01]  /*3980*/  LDS.64 R12, [R119+0x4b0] ;  /* 0x0004b000770c7984 */ /* 0x000f620000000a00 */
[-C--:B------:R-:W-:Y:S01]  /*3990*/  FFMA R27, R25, R71.reuse, R4 ;  /* 0x00000047191b7223 */ /* 0x080fe20000000004 */
[----:B------:R-:W-:Y:S01]  /*39a0*/  FFMA R20, R23, R78, R33 ;  /* 0x0000004e17147223 */ /* 0x000fe20000000021 */
[-C--:B------:R-:W-:Y:S01]  /*39b0*/  FFMA R21, R24, R71.reuse, R6 ;  /* 0x0000004718157223 */ /* 0x080fe20000000006 */
[----:B------:R-:W5:Y:S01]  /*39c0*/  LDS.64 R16, [R119+0x3c8] ;  /* 0x0003c80077107984 */ /* 0x000f620000000a00 */
[----:B0-----:R-:W-:Y:S01]  /*39d0*/  FFMA R25, R18, R71, R8 ;  /* 0x0000004712197223 */ /* 0x001fe20000000008 */
[-C--:B------:R-:W-:Y:S01]  /*39e0*/  FFMA R33, R24, R79.reuse, R10 ;  /* 0x0000004f18217223 */ /* 0x080fe2000000000a */
[C---:B------:R-:W-:Y:S01]  /*39f0*/  FFMA R35, R18.reuse, R79, R20 ;  /* 0x0000004f12237223 */ /* 0x040fe20000000014 */
[----:B------:R-:W0:Y:S01]  /*3a00*/  LDS.64 R4, [R119+0x550] ;  /* 0x0005500077047984 */ /* 0x000e220000000a00 */
[C---:B------:R-:W-:Y:S01]  /*3a10*/  FFMA R70, R18.reuse, R70, R69 ;  /* 0x0000004612467223 */ /* 0x040fe20000000045 */
[----:B------:R-:W-:Y:S01]  /*3a20*/  FFMA R78, R18, R78, R77 ;  /* 0x0000004e124e7223 */ /* 0x000fe2000000004d */
[-C--:B-1----:R-:W-:Y:S01]  /*3a30*/  FFMA R10, R30, R82.reuse, R25 ;  /* 0x000000521e0a7223 */ /* 0x082fe20000000019 */
[----:B------:R-:W1:Y:S01]  /*3a40*/  LDS.128 R92, [R137+0x70] ;  /* 0x00007000895c7984 */ /* 0x000e620000000c00 */
[C---:B------:R-:W-:Y:S01]  /*3a50*/  FFMA R70, R19.reuse, R71, R70 ;  /* 0x0000004713467223 */ /* 0x040fe20000000046 */
[----:B------:R-:W-:Y:S01]  /*3a60*/  FFMA R78, R19, R79, R78 ;  /* 0x0000004f134e7223 */ /* 0x000fe2000000004e */
[----:B--2---:R-:W-:Y:S01]  /*3a70*/  FFMA R6, R28, R82, R21 ;  /* 0x000000521c067223 */ /* 0x004fe20000000015 */
[----:B------:R-:W2:Y:S01]  /*3a80*/  LDS.128 R88, [R137+0x2a0] ;  /* 0x0002a00089587984 */ /* 0x000ea20000000c00 */
[C---:B------:R-:W-:Y:S01]  /*3a90*/  FFMA R27, R82.reuse, R29, R27 ;  /* 0x0000001d521b7223 */ /* 0x040fe2000000001b */
[----:B------:R-:W-:Y:S01]  /*3aa0*/  FFMA R19, R82, R31, R70 ;  /* 0x0000001f52137223 */ /* 0x000fe20000000046 */
[-C--:B---3--:R-:W-:Y:S01]  /*3ab0*/  FFMA R28, R28, R74.reuse, R33 ;  /* 0x0000004a1c1c7223 */ /* 0x088fe20000000021 */
[----:B------:R-:W3:Y:S01]  /*3ac0*/  LDS.64 R22, [R119+0x4b8] ;  /* 0x0004b80077167984 */ /* 0x000ee20000000a00 */
[----:B------:R-:W-:Y:S01]  /*3ad0*/  FFMA R30, R30, R74, R35 ;  /* 0x0000004a1e1e7223 */ /* 0x000fe20000000023 */
[C---:B------:R-:W-:Y:S01]  /*3ae0*/  FFMA R37, R74.reuse, R29, R37 ;  /* 0x0000001d4a257223 */ /* 0x040fe20000000025 */
[C---:B------:R-:W-:Y:S01]  /*3af0*/  FFMA R25, R29.reuse, R83, R6 ;  /* 0x000000531d197223 */ /* 0x040fe20000000006 */
[----:B------:R-:W3:Y:S01]  /*3b00*/  LDS.64 R8, [R119+0x558] ;  /* 0x0005580077087984 */ /* 0x000ee20000000a00 */
[----:B------:R-:W-:Y:S01]  /*3b10*/  FFMA R33, R29, R75, R28 ;  /* 0x0000004b1d217223 */ /* 0x000fe2000000001c */
[----:B------:R-:W-:Y:S01]  /*3b20*/  FFMA R78, R74, R31, R78 ;  /* 0x0000001f4a4e7223 */ /* 0x000fe2000000004e */
[C---:B------:R-:W-:Y:S01]  /*3b30*/  FFMA R29, R31.reuse, R83, R10 ;  /* 0x000000531f1d7223 */ /* 0x040fe2000000000a */
[----:B------:R-:W3:Y:S01]  /*3b40*/  LDS.128 R96, [R137+0x2b0] ;  /* 0x0002b00089607984 */ /* 0x000ee20000000c00 */
[----:B------:R-:W-:Y:S01]  /*3b50*/  FFMA R35, R31, R75, R30 ;  /* 0x0000004b1f237223 */ /* 0x000fe2000000001e */
[C---:B----4-:R-:W-:Y:S01]  /*3b60*/  FFMA R27, R14.reuse, R83, R27 ;  /* 0x000000530e1b7223 */ /* 0x050fe2000000001b */
[C---:B------:R-:W-:Y:S01]  /*3b70*/  FFMA R37, R14.reuse, R75, R37 ;  /* 0x0000004b0e257223 */ /* 0x040fe20000000025 */
[----:B------:R-:W-:Y:S01]  /*3b80*/  LDS.128 R100, [R137+0x90] ;  /* 0x0000900089647984 */ /* 0x000fe20000000c00 */
[----:B-----5:R-:W-:Y:S01]  /*3b90*/  FFMA R25, R14, R108, R25 ;  /* 0x0000006c0e197223 */ /* 0x020fe20000000019 */
[-C--:B------:R-:W-:Y:S01]  /*3ba0*/  FFMA R10, R108, R15.reuse, R27 ;  /* 0x0000000f6c0a7223 */ /* 0x080fe2000000001b */
[----:B------:R-:W-:Y:S01]  /*3bb0*/  FFMA R33, R14, R112, R33 ;  /* 0x000000700e217223 */ /* 0x000fe20000000021 */
[----:B------:R-:W4:Y:S01]  /*3bc0*/  LDS.64 R20, [R119+0x640] ;  /* 0x0006400077147984 */ /* 0x000f220000000a00 */
[----:B------:R-:W-:-:S03]  /*3bd0*/  FFMA R14, R112, R15, R37 ;  /* 0x0000000f700e7223 */ /* 0x000fc60000000025 */
[----:B------:R-:W5:Y:S01]  /*3be0*/  LDS.64 R30, [R119+0x6e0] ;  /* 0x0006e000771e7984 */ /* 0x000f620000000a00 */
[----:B------:R-:W-:-:S03]  /*3bf0*/  FFMA R15, R12, R87, R25 ;  /* 0x000000570c0f7223 */ /* 0x000fc60000000019 */
[----:B------:R-:W5:Y:S01]  /*3c00*/  LDS.128 R104, [R137+0x2d0] ;  /* 0x0002d00089687984 */ /* 0x000f620000000c00 */
[C---:B------:R-:W-:Y:S01]  /*3c10*/  FFMA R6, R16.reuse, R83, R19 ;  /* 0x0000005310067223 */ /* 0x040fe20000000013 */
[C---:B------:R-:W-:Y:S01]  /*3c20*/  FFMA R29, R16.reuse, R108, R29 ;  /* 0x0000006c101d7223 */ /* 0x040fe2000000001d */
[----:B------:R-:W-:Y:S01]  /*3c30*/  FFMA R78, R16, R75, R78 ;  /* 0x0000004b104e7223 */ /* 0x000fe2000000004e */
[----:B------:R-:W5:Y:S01]  /*3c40*/  LDS.64 R26, [R119+0x648] ;  /* 0x00064800771a7984 */ /* 0x000f620000000a00 */
[----:B------:R-:W-:Y:S01]  /*3c50*/  FFMA R6, R108, R17, R6 ;  /* 0x000000116c067223 */ /* 0x000fe20000000006 */
[----:B0-----:R-:W-:Y:S01]  /*3c60*/  FFMA R29, R4, R87, R29 ;  /* 0x00000057041d7223 */ /* 0x001fe2000000001d */
[----:B------:R-:W-:Y:S01]  /*3c70*/  FFMA R78, R112, R17, R78 ;  /* 0x00000011704e7223 */ /* 0x000fe2000000004e */
[----:B------:R-:W0:Y:S01]  /*3c80*/  LDS.64 R24, [R119+0x6e8] ;  /* 0x0006e80077187984 */ /* 0x000e220000000a00 */
[----:B------:R-:W-:Y:S01]  /*3c90*/  FFMA R35, R16, R112, R35 ;  /* 0x0000007010237223 */ /* 0x000fe20000000023 */
[C---:B------:R-:W-:Y:S01]  /*3ca0*/  FFMA R17, R87.reuse, R13, R10 ;  /* 0x0000000d57117223 */ /* 0x040fe2000000000a */
[----:B------:R-:W-:Y:S01]  /*3cb0*/  FFMA R87, R87, R5, R6 ;  /* 0x0000000557577223 */ /* 0x000fe20000000006 */
[C---:B-1----:R-:W-:Y:S01]  /*3cc0*/  FFMA R6, R92.reuse, R13, R15 ;  /* 0x0000000d5c067223 */ /* 0x042fe2000000000f */
[----:B------:R-:W-:Y:S01]  /*3cd0*/  FFMA R29, R92, R5, R29 ;  /* 0x000000055c1d7223 */ /* 0x000fe2000000001d */
[-C--:B--2---:R-:W-:Y:S01]  /*3ce0*/  FFMA R33, R12, R91.reuse, R33 ;  /* 0x0000005b0c217223 */ /* 0x084fe20000000021 */
[----:B------:R-:W-:Y:S01]  /*3cf0*/  FFMA R4, R4, R91, R35 ;  /* 0x0000005b04047223 */ /* 0x000fe20000000023 */
[C---:B---3--:R-:W-:Y:S01]  /*3d00*/  FFMA R10, R22.reuse, R92, R17 ;  /* 0x0000005c160a7223 */ /* 0x048fe20000000011 */
[----:B------:R-:W-:Y:S01]  /*3d10*/  FFMA R37, R22, R93, R6 ;  /* 0x0000005d16257223 */ /* 0x000fe20000000006 */
[C---:B------:R-:W-:Y:S01]  /*3d20*/  FFMA R35, R91.reuse, R13, R14 ;  /* 0x0000000d5b237223 */ /* 0x040fe2000000000e */
[----:B------:R-:W-:Y:S01]  /*3d30*/  LDS.128 R16, [R137+0x2f0] ;  /* 0x0002f00089107984 */ /* 0x000fe20000000c00 */
[----:B------:R-:W-:Y:S01]  /*3d40*/  FFMA R39, R8, R93, R29 ;  /* 0x0000005d08277223 */ /* 0x000fe2000000001d */
[----:B------:R-:W-:Y:S01]  /*3d50*/  FFMA R91, R91, R5, R78 ;  /* 0x000000055b5b7223 */ /* 0x000fe2000000004e */
[C---:B------:R-:W-:Y:S01]  /*3d60*/  FFMA R41, R23.reuse, R93, R10 ;  /* 0x0000005d17297223 */ /* 0x040fe2000000000a */
[----:B------:R-:W1:Y:S01]  /*3d70*/  LDS.64 R28, [R119+0x7d0] ;  /* 0x0007d000771c7984 */ /* 0x000e620000000a00 */
[C---:B------:R-:W-:Y:S01]  /*3d80*/  FFMA R6, R96.reuse, R13, R33 ;  /* 0x0000000d60067223 */ /* 0x040fe20000000021 */
[----:B------:R-:W-:Y:S01]  /*3d90*/  FFMA R4, R96, R5, R4 ;  /* 0x0000000560047223 */ /* 0x000fe20000000004 */
[----:B------:R-:W-:Y:S01]  /*3da0*/  FFMA R10, R22, R96, R35 ;  /* 0x00000060160a7223 */ /* 0x000fe20000000023 */
[----:B------:R-:W2:Y:S01]  /*3db0*/  LDS.128 R12, [R137+0xb0] ;  /* 0x0000b000890c7984 */ /* 0x000ea20000000c00 */
[C---:B------:R-:W-:Y:S01]  /*3dc0*/  FFMA R92, R8.reuse, R92, R87 ;  /* 0x0000005c085c7223 */ /* 0x040fe20000000057 */
[CC--:B------:R-:W-:Y:S01]  /*3dd0*/  FFMA R35, R8.reuse, R97.reuse, R4 ;  /* 0x0000006108237223 */ /* 0x0c0fe20000000004 */
[----:B------:R-:W-:Y:S01]  /*3de0*/  FFMA R96, R8, R96, R91 ;  /* 0x0000006008607223 */ /* 0x000fe2000000005b */
[----:B------:R-:W3:Y:S01]  /*3df0*/  LDS.64 R32, [R119+0x870] ;  /* 0x0008700077207984 */ /* 0x000ee20000000a00 */
[-C--:B------:R-:W-:Y:S01]  /*3e00*/  FFMA R5, R22, R97.reuse, R6 ;  /* 0x0000006116057223 */ /* 0x080fe20000000006 */
[-C--:B----4-:R-:W-:Y:S01]  /*3e10*/  FFMA R4, R20, R100.reuse, R37 ;  /* 0x0000006414047223 */ /* 0x090fe20000000025 */
[----:B------:R-:W-:Y:S01]  /*3e20*/  FFMA R23, R23, R97, R10 ;  /* 0x0000006117177223 */ /* 0x000fe2000000000a */
[C---:B------:R-:W-:Y:S01]  /*3e30*/  FFMA R92, R9.reuse, R93, R92 ;  /* 0x0000005d095c7223 */ /* 0x040fe2000000005c */
[----:B-----5:R-:W-:Y:S01]  /*3e40*/  FFMA R6, R30, R100, R39 ;  /* 0x000000641e067223 */ /* 0x020fe20000000027 */
[----:B------:R-:W-:Y:S01]  /*3e50*/  FFMA R96, R9, R97, R96 ;  /* 0x0000006109607223 */ /* 0x000fe20000000060 */
[----:B------:R-:W-:Y:S01]  /*3e60*/  FFMA R41, R100, R21, R41 ;  /* 0x0000001564297223 */ /* 0x000fe20000000029 */
[----:B------:R-:W4:Y:S01]  /*3e70*/  LDS.64 R8, [R119+0x7d8] ;  /* 0x0007d80077087984 */ /* 0x000f220000000a00 */
[-C--:B------:R-:W-:Y:S01]  /*3e80*/  FFMA R30, R30, R104.reuse, R35 ;  /* 0x000000681e1e7223 */ /* 0x080fe20000000023 */
[----:B------:R-:W-:Y:S01]  /*3e90*/  FFMA R20, R20, R104, R5 ;  /* 0x0000006814147223 */ /* 0x000fe20000000005 */
[C---:B------:R-:W-:Y:S01]  /*3ea0*/  FFMA R35, R21.reuse, R101, R4 ;  /* 0x0000006515237223 */ /* 0x040fe20000000004 */
[----:B------:R-:W-:Y:S01]  /*3eb0*/  FFMA R23, R104, R21, R23 ;  /* 0x0000001568177223 */ /* 0x000fe20000000017 */
[----:B------:R-:W5:Y:S01]  /*3ec0*/  LDS.64 R4, [R119+0x878] ;  /* 0x0008780077047984 */ /* 0x000f620000000a00 */
[----:B------:R-:W-:Y:S01]  /*3ed0*/  FFMA R39, R21, R105, R20 ;  /* 0x0000006915277223 */ /* 0x000fe20000000014 */
[----:B------:R-:W-:Y:S01]  /*3ee0*/  FFMA R37, R100, R31, R92 ;  /* 0x0000001f64257223 */ /* 0x000fe2000000005c */
[C---:B------:R-:W-:Y:S01]  /*3ef0*/  FFMA R21, R31.reuse, R101, R6 ;  /* 0x000000651f157223 */ /* 0x040fe20000000006 */
[----:B------:R-:W-:Y:S01]  /*3f00*/  FFMA R23, R26, R105, R23 ;  /* 0x000000691a177223 */ /* 0x000fe20000000017 */
[----:B------:R-:W-:Y:S01]  /*3f10*/  FFMA R96, R104, R31, R96 ;  /* 0x0000001f68607223 */ /* 0x000fe20000000060 */
[----:B------:R-:W-:Y:S01]  /*3f20*/  FFMA R31, R31, R105, R30 ;  /* 0x000000691f1f7223 */ /* 0x000fe2000000001e */
[CC--:B0-----:R-:W-:Y:S01]  /*3f30*/  FFMA R10, R24.reuse, R101.reuse, R37 ;  /* 0x00000065180a7223 */ /* 0x0c1fe20000000025 */
[C---:B------:R-:W-:Y:S01]  /*3f40*/  FFMA R30, R27.reuse, R106, R23 ;  /* 0x0000006a1b1e7223 */ /* 0x040fe20000000017 */
[-C--:B------:R-:W-:Y:S01]  /*3f50*/  FFMA R37, R24, R102.reuse, R21 ;  /* 0x0000006618257223 */ /* 0x080fe20000000015 */
[----:B------:R-:W-:Y:S01]  /*3f60*/  LDS.64 R56, [R119+0x960] ;  /* 0x0009600077387984 */ /* 0x000fe20000000a00 */
[----:B------:R-:W-:Y:S01]  /*3f70*/  FFMA R6, R26, R101, R41 ;  /* 0x000000651a067223 */ /* 0x000fe20000000029 */
[----:B------:R-:W-:Y:S01]  /*3f80*/  FFMA R96, R24, R105, R96 ;  /* 0x0000006918607223 */ /* 0x000fe20000000060 */
[C---:B------:R-:W-:Y:S01]  /*3f90*/  FFMA R35, R26.reuse, R102, R35 ;  /* 0x000000661a237223 */ /* 0x040fe20000000023 */
[----:B------:R-:W0:Y:S01]  /*3fa0*/  LDS.128 R20, [R137+0xd0] ;  /* 0x0000d00089147984 */ /* 0x000e220000000c00 */
[----:B------:R-:W-:Y:S01]  /*3fb0*/  FFMA R39, R26, R106, R39 ;  /* 0x0000006a1a277223 */ /* 0x000fe20000000027 */
[-C--:B------:R-:W-:Y:S01]  /*3fc0*/  FFMA R6, R27, R102.reuse, R6 ;  /* 0x000000661b067223 */ /* 0x080fe20000000006 */
[C---:B------:R-:W-:Y:S01]  /*3fd0*/  FFMA R10, R25.reuse, R102, R10 ;  /* 0x00000066190a7223 */ /* 0x040fe2000000000a */
[----:B------:R-:W0:Y:S01]  /*3fe0*/  LDS.64 R58, [R119+0xa00] ;  /* 0x000a0000773a7984 */ /* 0x000e220000000a00 */
[-C--:B------:R-:W-:Y:S01]  /*3ff0*/  FFMA R31, R24, R106.reuse, R31 ;  /* 0x0000006a181f7223 */ /* 0x080fe2000000001f */
[----:B------:R-:W-:Y:S01]  /*4000*/  FFMA R96, R25, R106, R96 ;  /* 0x0000006a19607223 */ /* 0x000fe20000000060 */
[C---:B-1----:R-:W-:Y:S01]  /*4010*/  FFMA R39, R28.reuse, R17, R39 ;  /* 0x000000111c277223 */ /* 0x042fe20000000027 */
[----:B------:R-:W1:Y:S01]  /*4020*/  LDS.128 R24, [R137+0x310] ;  /* 0x0003100089187984 */ /* 0x000e620000000c00 */
[----:B--2---:R-:W-:Y:S01]  /*4030*/  FFMA R34, R28, R13, R35 ;  /* 0x0000000d1c227223 */ /* 0x004fe20000000023 */
[----:B------:R-:W-:Y:S01]  /*4040*/  FFMA R41, R13, R29, R6 ;  /* 0x0000001d0d297223 */ /* 0x000fe20000000006 */
[----:B------:R-:W-:Y:S01]  /*4050*/  FFMA R36, R29, R18, R39 ;  /* 0x000000121d247223 */ /* 0x000fe20000000027 */
[----:B------:R-:W2:Y:S01]  /*4060*/  LDS.64 R54, [R119+0xa08] ;  /* 0x000a080077367984 */ /* 0x000ea20000000a00 */
[C---:B---3--:R-:W-:Y:S01]  /*4070*/  FFMA R6, R32.reuse, R13, R37 ;  /* 0x0000000d20067223 */ /* 0x048fe20000000025 */
[----:B------:R-:W-:Y:S01]  /*4080*/  FFMA R43, R13, R33, R10 ;  /* 0x000000210d2b7223 */ /* 0x000fe2000000000a */
[----:B------:R-:W-:Y:S01]  /*4090*/  FFMA R32, R32, R17, R31 ;  /* 0x0000001120207223 */ /* 0x000fe2000000001f */
[----:B------:R-:W-:Y:S01]  /*40a0*/  FFMA R13, R17, R29, R30 ;  /* 0x0000001d110d7223 */ /* 0x000fe2000000001e */
[-C--:B------:R-:W-:Y:S01]  /*40b0*/  FFMA R10, R29, R14.reuse, R34 ;  /* 0x0000000e1d0a7223 */ /* 0x080fe20000000022 */
[----:B------:R-:W3:Y:S01]  /*40c0*/  LDS.64 R52, [R119+0x968] ;  /* 0x0009680077347984 */ /* 0x000ee20000000a00 */
[----:B------:R-:W-:Y:S01]  /*40d0*/  FFMA R45, R17, R33, R96 ;  /* 0x00000021112d7223 */ /* 0x000fe20000000060 */
[C---:B------:R-:W-:Y:S01]  /*40e0*/  FFMA R6, R33.reuse, R14, R6 ;  /* 0x0000000e21067223 */ /* 0x040fe20000000006 */
[----:B------:R-:W-:Y:S01]  /*40f0*/  FFMA R44, R33, R18, R32 ;  /* 0x00000012212c7223 */ /* 0x000fe20000000020 */
[----:B------:R-:W3:Y:S01]  /*4100*/  LDS.128 R28, [R137+0xe0] ;  /* 0x0000e000891c7984 */ /* 0x000ee20000000c00 */
[C---:B----4-:R-:W-:Y:S01]  /*4110*/  FFMA R40, R8.reuse, R14, R41 ;  /* 0x0000000e08287223 */ /* 0x050fe20000000029 */
[C---:B------:R-:W-:Y:S01]  /*4120*/  FFMA R42, R8.reuse, R18, R13 ;  /* 0x00000012082a7223 */ /* 0x040fe2000000000d */
[----:B------:R-:W-:Y:S01]  /*4130*/  FFMA R17, R8, R19, R36 ;  /* 0x0000001308117223 */ /* 0x000fe20000000024 */
[----:B------:R-:W4:Y:S01]  /*4140*/  LDS.128 R32, [R137+0x320] ;  /* 0x0003200089207984 */ /* 0x000f220000000c00 */
[C---:B-----5:R-:W-:Y:S01]  /*4150*/  FFMA R14, R4.reuse, R14, R43 ;  /* 0x0000000e040e7223 */ /* 0x060fe2000000002b */
[----:B------:R-:W-:Y:S01]  /*4160*/  FFMA R18, R4, R18, R45 ;  /* 0x0000001204127223 */ /* 0x000fe2000000002d */
[-C--:B------:R-:W-:Y:S01]  /*4170*/  FFMA R49, R8, R15.reuse, R10 ;  /* 0x0000000f08317223 */ /* 0x080fe2000000000a */
[----:B------:R-:W-:Y:S01]  /*4180*/  LDS.128 R36, [R137+0xf0] ;  /* 0x0000f00089247984 */ /* 0x000fe20000000c00 */
[C---:B------:R-:W-:Y:S01]  /*4190*/  FFMA R65, R9.reuse, R15, R40 ;  /* 0x0000000f09417223 */ /* 0x040fe20000000028 */
[----:B------:R-:W-:Y:S01]  /*41a0*/  FFMA R13, R9, R19, R42 ;  /* 0x00000013090d7223 */ /* 0x000fe2000000002a */
[CC--:B------:R-:W-:Y:S01]  /*41b0*/  FFMA R51, R4.reuse, R15.reuse, R6 ;  /* 0x0000000f04337223 */ /* 0x0c0fe20000000006 */
[----:B------:R-:W5:Y:S01]  /*41c0*/  LDS.64 R60, [R119+0xaf0] ;  /* 0x000af000773c7984 */ /* 0x000f620000000a00 */
[C---:B------:R-:W-:Y:S01]  /*41d0*/  FFMA R14, R5.reuse, R15, R14 ;  /* 0x0000000f050e7223 */ /* 0x040fe2000000000e */
[-C--:B------:R-:W-:Y:S01]  /*41e0*/  FFMA R15, R4, R19.reuse, R44 ;  /* 0x00000013040f7223 */ /* 0x080fe2000000002c */
[----:B------:R-:W-:Y:S01]  /*41f0*/  FFMA R18, R5, R19, R18 ;  /* 0x0000001305127223 */ /* 0x000fe20000000012 */
[----:B------:R-:W5:Y:S01]  /*4200*/  LDS.64 R62, [R119+0xb90] ;  /* 0x000b9000773e7984 */ /* 0x000f620000000a00 */
[----:B0-----:R-:W-:Y:S01]  /*4210*/  FFMA R6, R56, R22, R49 ;  /* 0x0000001638067223 */ /* 0x001fe20000000031 */
[----:B------:R-:W-:-:S02]  /*4220*/  FFMA R65, R22, R57, R65 ;  /* 0x0000003916417223 */ /* 0x000fc40000000041 */
[----:B------:R-:W0:Y:S01]  /*4230*/  LDS.128 R40, [R137+0x330] ;  /* 0x0003300089287984 */ /* 0x000e220000000c00 */
[----:B------:R-:W-:Y:S01]  /*4240*/  FFMA R10, R58, R22, R51 ;  /* 0x000000163a0a7223 */ /* 0x000fe20000000033 */
[----:B------:R-:W-:Y:S02]  /*4250*/  FFMA R19, R22, R59, R14 ;  /* 0x0000003b16137223 */ /* 0x000fe4000000000e */
[----:B------:R-:W0:Y:S01]  /*4260*/  LDS.128 R44, [R137+0x100] ;  /* 0x00010000892c7984 */ /* 0x000e220000000c00 */
[-C--:B-1----:R-:W-:Y:S01]  /*4270*/  FFMA R58, R58, R26.reuse, R15 ;  /* 0x0000001a3a3a7223 */ /* 0x082fe2000000000f */
[----:B------:R-:W-:Y:S02]  /*4280*/  FFMA R15, R57, R23, R6 ;  /* 0x00000017390f7223 */ /* 0x000fe40000000006 */
[----:B------:R-:W1:Y:S01]  /*4290*/  LDS.64 R4, [R119+0xaf8] ;  /* 0x000af80077047984 */ /* 0x000e620000000a00 */
[----:B------:R-:W-:Y:S01]  /*42a0*/  FFMA R56, R56, R26, R17 ;  /* 0x0000001a38387223 */ /* 0x000fe20000000011 */
[C---:B------:R-:W-:Y:S01]  /*42b0*/  FFMA R13, R26.reuse, R57, R13 ;  /* 0x000000391a0d7223 */ /* 0x040fe2000000000d */
[----:B------:R-:W-:Y:S01]  /*42c0*/  FFMA R18, R26, R59, R18 ;  /* 0x0000003b1a127223 */ /* 0x000fe20000000012 */
[----:B------:R-:W1:Y:S01]  /*42d0*/  LDS.64 R8, [R119+0xb98] ;  /* 0x000b980077087984 */ /* 0x000e620000000a00 */
[-C--:B--2---:R-:W-:Y:S01]  /*42e0*/  FFMA R6, R54, R23.reuse, R19 ;  /* 0x0000001736067223 */ /* 0x084fe20000000013 */
[----:B------:R-:W-:Y:S01]  /*42f0*/  FFMA R17, R59, R23, R10 ;  /* 0x000000173b117223 */ /* 0x000fe2000000000a */
[----:B------:R-:W-:Y:S01]  /*4300*/  FFMA R57, R57, R27, R56 ;  /* 0x0000001b39397223 */ /* 0x000fe20000000038 */
[----:B------:R-:W2:Y:S01]  /*4310*/  LDS.128 R48, [R137+0x340] ;  /* 0x0003400089307984 */ /* 0x000ea20000000c00 */
[C---:B---3--:R-:W-:Y:S01]  /*4320*/  FFMA R65, R52.reuse, R23, R65 ;  /* 0x0000001734417223 */ /* 0x048fe20000000041 */
[-C--:B------:R-:W-:Y:S01]  /*4330*/  FFMA R59, R59, R27.reuse, R58 ;  /* 0x0000001b3b3b7223 */ /* 0x080fe2000000003a */
[CC--:B------:R-:W-:Y:S01]  /*4340*/  FFMA R13, R52.reuse, R27.reuse, R13 ;  /* 0x0000001b340d7223 */ /* 0x0c0fe2000000000d */
[-C--:B------:R-:W-:Y:S01]  /*4350*/  FFMA R19, R52, R28.reuse, R15 ;  /* 0x0000001c34137223 */ /* 0x080fe2000000000f */
[----:B------:R-:W-:Y:S01]  /*4360*/  FFMA R18, R54, R27, R18 ;  /* 0x0000001b36127223 */ /* 0x000fe20000000012 */
[----:B------:R-:W3:Y:S01]  /*4370*/  LDS.64 R14, [R119+0x28] ;  /* 0x00002800770e7984 */ /* 0x000ee20000000a00 */
[----:B------:R-:W-:Y:S01]  /*4380*/  FFMA R10, R28, R53, R65 ;  /* 0x000000351c0a7223 */ /* 0x000fe20000000041 */
[----:B------:R-:W-:Y:S01]  /*4390*/  FFMA R17, R54, R28, R17 ;  /* 0x0000001c36117223 */ /* 0x000fe20000000011 */
[----:B------:R-:W-:Y:S01]  /*43a0*/  FFMA R6, R28, R55, R6 ;  /* 0x000000371c067223 */ /* 0x000fe20000000006 */
[----:B------:R-:W3:Y:S01]  /*43b0*/  LDS.64 R26, [R119+0xc8] ;  /* 0x0000c800771a7984 */ /* 0x000ee20000000a00 */
[-C--:B----4-:R-:W-:Y:S01]  /*43c0*/  FFMA R57, R52, R32.reuse, R57 ;  /* 0x0000002034397223 */ /* 0x090fe20000000039 */
[----:B------:R-:W-:Y:S01]  /*43d0*/  FFMA R59, R54, R32, R59 ;  /* 0x00000020363b7223 */ /* 0x000fe2000000003b */
[C---:B------:R-:W-:Y:S01]  /*43e0*/  FFMA R28, R32.reuse, R53, R13 ;  /* 0x00000035201c7223 */ /* 0x040fe2000000000d */
[----:B------:R-:W-:Y:S01]  /*43f0*/  FFMA R32, R32, R55, R18 ;  /* 0x0000003720207223 */ /* 0x000fe20000000012 */
[----:B------:R-:W-:Y:S01]  /*4400*/  LDS.64 R22, [R119+0x30] ;  /* 0x0000300077167984 */ /* 0x000fe20000000a00 */
[----:B-----5:R-:W-:Y:S01]  /*4410*/  FFMA R65, R60, R39, R19 ;  /* 0x000000273c417223 */ /* 0x020fe20000000013 */
[----:B------:R-:W-:-:S02]  /*4420*/  FFMA R67, R39, R61, R10 ;  /* 0x0000003d27437223 */ /* 0x000fc4000000000a */
[----:B------:R-:W4:Y:S01]  /*4430*/  LDS.128 R52, [R137+0x10] ;  /* 0x0000100089347984 */ /* 0x000f220000000c00 */
[----:B------:R-:W-:Y:S01]  /*4440*/  FFMA R10, R62, R39, R17 ;  /* 0x000000273e0a7223 */ /* 0x000fe20000000011 */
[----:B------:R-:W-:Y:S02]  /*4450*/  FFMA R39, R39, R63, R6 ;  /* 0x0000003f27277223 */ /* 0x000fe40000000006 */
[----:B------:R-:W5:Y:S01]  /*4460*/  LDS.64 R18, [R119+0xd0] ;  /* 0x0000d00077127984 */ /* 0x000f620000000a00 */
[-C--:B0-----:R-:W-:Y:S01]  /*4470*/  FFMA R69, R60, R43.reuse, R57 ;  /* 0x0000002b3c457223 */ /* 0x081fe20000000039 */
[----:B------:R-:W-:Y:S01]  /*4480*/  FFMA R62, R62, R43, R59 ;  /* 0x0000002b3e3e7223 */ /* 0x000fe2000000003b */
[CC--:B------:R-:W-:Y:S01]  /*4490*/  FFMA R13, R43.reuse, R61.reuse, R28 ;  /* 0x0000003d2b0d7223 */ /* 0x0c0fe2000000001c */
[----:B------:R-:W0:Y:S01]  /*44a0*/  LDS.128 R56, [R137+0x250] ;  /* 0x0002500089387984 */ /* 0x000e220000000c00 */
[C---:B------:R-:W-:Y:S01]  /*44b0*/  FFMA R6, R44.reuse, R61, R65 ;  /* 0x0000003d2c067223 */ /* 0x040fe20000000041 */
[-C--:B------:R-:W-:Y:S01]  /*44c0*/  FFMA R10, R44, R63.reuse, R10 ;  /* 0x0000003f2c0a7223 */ /* 0x080fe2000000000a */
[----:B------:R-:W-:Y:S01]  /*44d0*/  FFMA R43, R43, R63, R32 ;  /* 0x0000003f2b2b7223 */ /* 0x000fe20000000020 */
[----:B------:R-:W-:Y:S01]  /*44e0*/  LDS.64 R70, [R119+0x258] ;  /* 0x0002580077467984 */ /* 0x000fe20000000a00 */
[----:B-1----:R-:W-:-:S03]  /*44f0*/  FFMA R28, R4, R44, R67 ;  /* 0x0000002c041c7223 */ /* 0x002fc60000000043 */
[----:B------:R-:W1:Y:S01]  /*4500*/  LDS.128 R64, [R137+0x270] ;  /* 0x0002700089407984 */ /* 0x000e620000000c00 */
[----:B------:R-:W-:Y:S01]  /*4510*/  FFMA R44, R8, R44, R39 ;  /* 0x0000002c082c7223 */ /* 0x000fe20000000027 */
[-C--:B------:R-:W-:Y:S01]  /*4520*/  FFMA R39, R4, R45.reuse, R6 ;  /* 0x0000002d04277223 */ /* 0x080fe20000000006 */
[-C--:B------:R-:W-:Y:S01]  /*4530*/  FFMA R6, R5, R45.reuse, R28 ;  /* 0x0000002d05067223 */ /* 0x080fe2000000001c */
[----:B------:R-:W-:Y:S01]  /*4540*/  FFMA R17, R8, R45, R10 ;  /* 0x0000002d08117223 */ /* 0x000fe2000000000a */
[C---:B--2---:R-:W-:Y:S01]  /*4550*/  FFMA R28, R48.reuse, R61, R69 ;  /* 0x0000003d301c7223 */ /* 0x044fe20000000045 */
[----:B------:R-:W-:Y:S01]  /*4560*/  FFMA R10, R9, R45, R44 ;  /* 0x0000002d090a7223 */ /* 0x000fe2000000002c */
[----:B------:R-:W-:Y:S01]  /*4570*/  FFMA R69, R48, R63, R62 ;  /* 0x0000003f30457223 */ /* 0x000fe2000000003e */
[CC--:B------:R-:W-:Y:S01]  /*4580*/  FFMA R32, R4.reuse, R48.reuse, R13 ;  /* 0x0000003004207223 */ /* 0x0c0fe2000000000d */
[----:B------:R-:W2:Y:S01]  /*4590*/  LDS.128 R60, [R137+0x30] ;  /* 0x00003000893c7984 */ /* 0x000ea20000000c00 */
[-C--:B------:R-:W-:Y:S01]  /*45a0*/  FFMA R28, R4, R49.reuse, R28 ;  /* 0x00000031041c7223 */ /* 0x080fe2000000001c */
[C---:B------:R-:W-:Y:S01]  /*45b0*/  FFMA R48, R8.reuse, R48, R43 ;  /* 0x0000003008307223 */ /* 0x040fe2000000002b */
[-C--:B------:R-:W-:Y:S01]  /*45c0*/  FFMA R32, R5, R49.reuse, R32 ;  /* 0x0000003105207223 */ /* 0x080fe20000000020 */
[----:B------:R-:W2:Y:S01]  /*45d0*/  LDS.64 R44, [R119+0x1b8] ;  /* 0x0001b800772c7984 */ /* 0x000ea20000000a00 */
[-C--:B------:R-:W-:Y:S01]  /*45e0*/  FFMA R8, R8, R49.reuse, R69 ;  /* 0x0000003108087223 */ /* 0x080fe20000000045 */
[----:B------:R-:W-:Y:S01]  /*45f0*/  FFMA R48, R9, R49, R48 ;  /* 0x0000003109307223 */ /* 0x000fe20000000030 */
[C---:B---3--:R-:W-:Y:S01]  /*4600*/  FFMA R39, R14.reuse, R7, R39 ;  /* 0x000000070e277223 */ /* 0x048fe20000000027 */
[----:B------:R-:W3:Y:S01]  /*4610*/  LDS.64 R4, [R119+0x1c0] ;  /* 0x0001c00077047984 */ /* 0x000ee20000000a00 */
[----:B------:R-:W-:Y:S01]  /*4620*/  FFMA R9, R14, R11, R28 ;  /* 0x0000000b0e097223 */ /* 0x000fe2000000001c */
[CC--:B------:R-:W-:Y:S01]  /*4630*/  FFMA R14, R26.reuse, R7.reuse, R17 ;  /* 0x000000071a0e7223 */ /* 0x0c0fe20000000011 */
[-C--:B------:R-:W-:Y:S01]  /*4640*/  FFMA R13, R15, R7.reuse, R6 ;  /* 0x000000070f0d7223 */ /* 0x080fe20000000006 */
[----:B------:R-:W-:Y:S01]  /*4650*/  FFMA R17, R27, R7, R10 ;  /* 0x000000071b117223 */ /* 0x000fe2000000000a */
[-C--:B------:R-:W-:Y:S01]  /*4660*/  FFMA R8, R26, R11.reuse, R8 ;  /* 0x0000000b1a087223 */ /* 0x080fe20000000008 */
[----:B------:R-:W3:Y:S01]  /*4670*/  LDS.64 R6, [R119+0x260] ;  /* 0x0002600077067984 */ /* 0x000ee20000000a00 */
[-C--:B------:R-:W-:Y:S01]  /*4680*/  FFMA R43, R15, R11.reuse, R32 ;  /* 0x0000000b0f2b7223 */ /* 0x080fe20000000020 */
[----:B------:R-:W-:Y:S01]  /*4690*/  FFMA R49, R27, R11, R48 ;  /* 0x0000000b1b317223 */ /* 0x000fe20000000030 */
[C---:B----4-:R-:W-:Y:S01]  /*46a0*/  FFMA R26, R52.reuse, R15, R39 ;  /* 0x0000000f341a7223 */ /* 0x050fe20000000027 */
[----:B------:R-:W4:Y:S01]  /*46b0*/  LDS.64 R10, [R119+0x348] ;  /* 0x00034800770a7984 */ /* 0x000f220000000a00 */
[----:B------:R-:W-:Y:S01]  /*46c0*/  FFMA R39, R52, R27, R14 ;  /* 0x0000001b34277223 */ /* 0x000fe2000000000e */
[-C--:B------:R-:W-:Y:S01]  /*46d0*/  FFMA R14, R22, R52.reuse, R13 ;  /* 0x00000034160e7223 */ /* 0x080fe2000000000d */
[----:B-----5:R-:W-:Y:S01]  /*46e0*/  FFMA R52, R18, R52, R17 ;  /* 0x0000003412347223 */ /* 0x020fe20000000011 */
[C---:B------:R-:W-:Y:S01]  /*46f0*/  FFMA R13, R22.reuse, R53, R26 ;  /* 0x00000035160d7223 */ /* 0x040fe2000000001a */
[-C--:B0-----:R-:W-:Y:S01]  /*4700*/  FFMA R28, R22, R56.reuse, R43 ;  /* 0x00000038161c7223 */ /* 0x081fe2000000002b */
[C---:B------:R-:W-:Y:S01]  /*4710*/  FFMA R27, R56.reuse, R27, R8 ;  /* 0x0000001b381b7223 */ /* 0x040fe20000000008 */
[C---:B------:R-:W-:Y:S01]  /*4720*/  FFMA R17, R23.reuse, R53, R14 ;  /* 0x0000003517117223 */ /* 0x040fe2000000000e */
[----:B------:R-:W-:Y:S01]  /*4730*/  FFMA R26, R56, R15, R9 ;  /* 0x0000000f381a7223 */ /* 0x000fe20000000009 */
[C---:B------:R-:W-:Y:S01]  /*4740*/  FFMA R39, R18.reuse, R53, R39 ;  /* 0x0000003512277223 */ /* 0x040fe20000000027 */
[C---:B------:R-:W-:Y:S01]  /*4750*/  FFMA R56, R18.reuse, R56, R49 ;  /* 0x0000003812387223 */ /* 0x040fe20000000031 */
[----:B------:R-:W0:Y:S01]  /*4760*/  LDS.64 R8, [R119+0x3e8] ;  /* 0x0003e80077087984 */ /* 0x000e220000000a00 */
[-C--:B------:R-:W-:Y:S01]  /*4770*/  FFMA R23, R23, R57.reuse, R28 ;  /* 0x0000003917177223 */ /* 0x080fe2000000001c */
[----:B------:R-:W-:Y:S01]  /*4780*/  FFMA R27, R18, R57, R27 ;  /* 0x00000039121b7223 */ /* 0x000fe2000000001b */
[C---:B------:R-:W-:Y:S01]  /*4790*/  FFMA R14, R19.reuse, R53, R52 ;  /* 0x00000035130e7223 */ /* 0x040fe20000000034 */
[----:B------:R-:W5:Y:S01]  /*47a0*/  LDS.64 R48, [R119+0x350] ;  /* 0x0003500077307984 */ /* 0x000f620000000a00 */
[-C--:B------:R-:W-:Y:S01]  /*47b0*/  FFMA R15, R22, R57.reuse, R26 ;  /* 0x00000039160f7223 */ /* 0x080fe2000000001a */
[----:B------:R-:W-:-:S04]  /*47c0*/  FFMA R56, R19, R57, R56 ;  /* 0x0000003913387223 */ /* 0x000fc80000000038 */
[----:B-1----:R-:W-:Y:S01]  /*47d0*/  FFMA R56, R64, R71, R56 ;  /* 0x0000004740387223 */ /* 0x002fe20000000038 */
[C---:B--2---:R-:W-:Y:S01]  /*47e0*/  FFMA R22, R70.reuse, R60, R39 ;  /* 0x0000003c46167223 */ /* 0x044fe20000000027 */
[----:B------:R-:W-:Y:S02]  /*47f0*/  FFMA R70, R70, R64, R27 ;  /* 0x0000004046467223 */ /* 0x000fe4000000001b */
[----:B------:R-:W1:Y:S01]  /*4800*/  LDS.64 R26, [R119+0x3f0] ;  /* 0x0003f000771a7984 */ /* 0x000e620000000a00 */
[-C--:B------:R-:W-:Y:S01]  /*4810*/  FFMA R17, R60, R45.reuse, R17 ;  /* 0x0000002d3c117223 */ /* 0x080fe20000000011 */
[----:B------:R-:W-:Y:S01]  /*4820*/  FFMA R23, R64, R45, R23 ;  /* 0x0000002d40177223 */ /* 0x000fe20000000017 */
[----:B------:R-:W-:Y:S01]  /*4830*/  FFMA R18, R44, R60, R13 ;  /* 0x0000003c2c127223 */ /* 0x000fe2000000000d */
[----:B------:R-:W-:Y:S01]  /*4840*/  FFMA R13, R60, R71, R14 ;  /* 0x000000473c0d7223 */ /* 0x000fe2000000000e */
[----:B------:R-:W-:Y:S01]  /*4850*/  FFMA R44, R44, R64, R15 ;  /* 0x000000402c2c7223 */ /* 0x000fe2000000000f */
[CC--:B---3--:R-:W-:Y:S01]  /*4860*/  FFMA R14, R4.reuse, R61.reuse, R17 ;  /* 0x0000003d040e7223 */ /* 0x0c8fe20000000011 */
[----:B------:R-:W-:Y:S01]  /*4870*/  FFMA R19, R71, R61, R22 ;  /* 0x0000003d47137223 */ /* 0x000fe20000000016 */
[----:B------:R-:W-:Y:S01]  /*4880*/  FFMA R17, R4, R65, R23 ;  /* 0x0000004104117223 */ /* 0x000fe20000000017 */
[C---:B------:R-:W-:Y:S01]  /*4890*/  FFMA R15, R45.reuse, R61, R18 ;  /* 0x0000003d2d0f7223 */ /* 0x040fe20000000012 */
[----:B------:R-:W2:Y:S01]  /*48a0*/  LDS.64 R22, [R119+0x4d8] ;  /* 0x0004d80077167984 */ /* 0x000ea20000000a00 */
[-C--:B------:R-:W-:Y:S01]  /*48b0*/  FFMA R45, R45, R65.reuse, R44 ;  /* 0x000000412d2d7223 */ /* 0x080fe2000000002c */
[----:B------:R-:W-:Y:S01]  /*48c0*/  FFMA R56, R6, R65, R56 ;  /* 0x0000004106387223 */ /* 0x000fe20000000038 */
[CC--:B------:R-:W-:Y:S01]  /*48d0*/  FFMA R15, R4.reuse, R62.reuse, R15 ;  /* 0x0000003e040f7223 */ /* 0x0c0fe2000000000f */
[----:B------:R-:W-:Y:S01]  /*48e0*/  FFMA R14, R5, R62, R14 ;  /* 0x0000003e050e7223 */ /* 0x000fe2000000000e */
[-C--:B------:R-:W-:Y:S01]  /*48f0*/  FFMA R18, R4, R66.reuse, R45 ;  /* 0x0000004204127223 */ /* 0x080fe2000000002d */
[----:B------:R-:W-:Y:S01]  /*4900*/  FFMA R4, R6, R61, R13 ;  /* 0x0000003d06047223 */ /* 0x000fe2000000000d */
[----:B------:R-:W3:Y:S01]  /*4910*/  LDS.64 R44, [R119+0x578] ;  /* 0x00057800772c7984 */ /* 0x000ee20000000a00 */
[----:B----4-:R-:W-:Y:S01]  /*4920*/  FFMA R15, R10, R109, R15 ;  /* 0x0000006d0a0f7223 */ /* 0x010fe2000000000f */
[----:B------:R-:W-:Y:S01]  /*4930*/  FFMA R71, R71, R65, R70 ;  /* 0x0000004147477223 */ /* 0x000fe20000000046 */
[----:B------:R-:W-:Y:S01]  /*4940*/  FFMA R28, R5, R66, R17 ;  /* 0x00000042051c7223 */ /* 0x000fe20000000011 */
[C---:B------:R-:W-:Y:S01]  /*4950*/  FFMA R4, R7.reuse, R62, R4 ;  /* 0x0000003e07047223 */ /* 0x040fe20000000004 */
[----:B------:R-:W-:Y:S01]  /*4960*/  FFMA R56, R7, R66, R56 ;  /* 0x0000004207387223 */ /* 0x000fe20000000038 */
[----:B------:R-:W-:Y:S01]  /*4970*/  FFMA R5, R6, R62, R19 ;  /* 0x0000003e06057223 */ /* 0x000fe20000000013 */
[----:B------:R-:W-:Y:S01]  /*4980*/  FFMA R7, R10, R113, R18 ;  /* 0x000000710a077223 */ /* 0x000fe20000000012 */
[C---:B------:R-:W-:Y:S01]  /*4990*/  FFMA R13, R11.reuse, R109, R14 ;  /* 0x0000006d0b0d7223 */ /* 0x040fe2000000000e */
[C---:B------:R-:W-:Y:S01]  /*49a0*/  FFMA R10, R11.reuse, R110, R15 ;  /* 0x0000006e0b0a7223 */ /* 0x040fe2000000000f */
[----:B------:R-:W4:Y:S01]  /*49b0*/  LDS.64 R18, [R119+0x580] ;  /* 0x0005800077127984 */ /* 0x000f220000000a00 */
[----:B------:R-:W-:Y:S01]  /*49c0*/  FFMA R6, R6, R66, R71 ;  /* 0x0000004206067223 */ /* 0x000fe20000000047 */
[C---:B------:R-:W-:Y:S01]  /*49d0*/  FFMA R39, R11.reuse, R113, R28 ;  /* 0x000000710b277223 */ /* 0x040fe2000000001c */
[----:B------:R-:W-:Y:S01]  /*49e0*/  FFMA R32, R11, R114, R7 ;  /* 0x000000720b207223 */ /* 0x000fe20000000007 */
[----:B------:R-:W4:Y:S01]  /*49f0*/  LDS.64 R14, [R119+0x4e0] ;  /* 0x0004e000770e7984 */ /* 0x000f220000000a00 */
[C---:B0-----:R-:W-:Y:S01]  /*4a00*/  FFMA R11, R8.reuse, R109, R5 ;  /* 0x0000006d080b7223 */ /* 0x041fe20000000005 */
[----:B------:R-:W-:Y:S01]  /*4a10*/  FFMA R17, R8, R113, R6 ;  /* 0x0000007108117223 */ /* 0x000fe20000000006 */
[C---:B-----5:R-:W-:Y:S01]  /*4a20*/  FFMA R8, R48.reuse, R110, R13 ;  /* 0x0000006e30087223 */ /* 0x060fe2000000000d */
[C---:B------:R-:W-:Y:S01]  /*4a30*/  FFMA R109, R9.reuse, R109, R4 ;  /* 0x0000006d096d7223 */ /* 0x040fe20000000004 */
[C---:B------:R-:W-:Y:S01]  /*4a40*/  FFMA R113, R9.reuse, R113, R56 ;  /* 0x0000007109717223 */ /* 0x040fe20000000038 */
[C---:B------:R-:W-:Y:S01]  /*4a50*/  FFMA R52, R9.reuse, R114, R17 ;  /* 0x0000007209347223 */ /* 0x040fe20000000011 */
[C---:B------:R-:W-:Y:S01]  /*4a60*/  FFMA R17, R48.reuse, R115, R32 ;  /* 0x0000007330117223 */ /* 0x040fe20000000020 */
[----:B------:R-:W0:Y:S01]  /*4a70*/  LDS.128 R4, [R137+0x80] ;  /* 0x0000800089047984 */ /* 0x000e220000000c00 */
[----:B------:R-:W-:Y:S01]  /*4a80*/  FFMA R28, R9, R110, R11 ;  /* 0x0000006e091c7223 */ /* 0x000fe2000000000b */
[C---:B------:R-:W-:Y:S01]  /*4a90*/  FFMA R56, R48.reuse, R114, R39 ;  /* 0x0000007230387223 */ /* 0x040fe20000000027 */
[-C--:B------:R-:W-:Y:S01]  /*4aa0*/  FFMA R13, R48, R111.reuse, R10 ;  /* 0x0000006f300d7223 */ /* 0x080fe2000000000a */
[C---:B------:R-:W-:Y:S01]  /*4ab0*/  FFMA R32, R49.reuse, R111, R8 ;  /* 0x0000006f31207223 */ /* 0x040fe20000000008 */
[C---:B-1----:R-:W-:Y:S01]  /*4ac0*/  FFMA R110, R26.reuse, R110, R109 ;  /* 0x0000006e1a6e7223 */ /* 0x042fe2000000006d */
[----:B------:R-:W1:Y:S01]  /*4ad0*/  LDS.128 R8, [R137+0x2c0] ;  /* 0x0002c00089087984 */ /* 0x000e620000000c00 */
[C---:B------:R-:W-:Y:S01]  /*4ae0*/  FFMA R114, R26.reuse, R114, R113 ;  /* 0x000000721a727223 */ /* 0x040fe20000000071 */
[C---:B------:R-:W-:Y:S01]  /*4af0*/  FFMA R43, R26.reuse, R115, R52 ;  /* 0x000000731a2b7223 */ /* 0x040fe20000000034 */
[----:B------:R-:W-:Y:S01]  /*4b00*/  FFMA R39, R26, R111, R28 ;  /* 0x0000006f1a277223 */ /* 0x000fe2000000001c */
[----:B------:R-:W-:Y:S01]  /*4b10*/  FFMA R56, R49, R115, R56 ;  /* 0x0000007331387223 */ /* 0x000fe20000000038 */
[C---:B--2---:R-:W-:Y:S01]  /*4b20*/  FFMA R52, R22.reuse, R94, R13 ;  /* 0x0000005e16347223 */ /* 0x044fe2000000000d */
[C---:B------:R-:W-:Y:S01]  /*4b30*/  FFMA R28, R27.reuse, R111, R110 ;  /* 0x0000006f1b1c7223 */ /* 0x040fe2000000006e */
[----:B------:R-:W-:Y:S01]  /*4b40*/  FFMA R114, R27, R115, R114 ;  /* 0x000000731b727223 */ /* 0x000fe20000000072 */
[----:B------:R-:W-:Y:S01]  /*4b50*/  FFMA R22, R22, R98, R17 ;  /* 0x0000006216167223 */ /* 0x000fe20000000011 */
[----:B------:R-:W2:Y:S01]  /*4b60*/  LDS.64 R48, [R119+0x668] ;  /* 0x0006680077307984 */ /* 0x000ea20000000a00 */
[C---:B------:R-:W-:Y:S01]  /*4b70*/  FFMA R57, R23.reuse, R94, R32 ;  /* 0x0000005e17397223 */ /* 0x040fe20000000020 */
[C---:B------:R-:W-:Y:S01]  /*4b80*/  FFMA R56, R23.reuse, R98, R56 ;  /* 0x0000006217387223 */ /* 0x040fe20000000038 */
[C---:B------:R-:W-:Y:S01]  /*4b90*/  FFMA R17, R23.reuse, R95, R52 ;  /* 0x0000005f17117223 */ /* 0x040fe20000000034 */
[----:B------:R-:W5:Y:S01]  /*4ba0*/  LDS.64 R26, [R119+0x708] ;  /* 0x00070800771a7984 */ /* 0x000f620000000a00 */
[----:B------:R-:W-:Y:S01]  /*4bb0*/  FFMA R13, R23, R99, R22 ;  /* 0x00000063170d7223 */ /* 0x000fe20000000016 */
[C---:B---3--:R-:W-:Y:S01]  /*4bc0*/  FFMA R32, R44.reuse, R94, R39 ;  /* 0x0000005e2c207223 */ /* 0x048fe20000000027 */
[-C--:B------:R-:W-:Y:S01]  /*4bd0*/  FFMA R44, R44, R98.reuse, R43 ;  /* 0x000000622c2c7223 */ /* 0x080fe2000000002b */
[----:B------:R-:W3:Y:S01]  /*4be0*/  LDS.128 R108, [R137+0xa0] ;  /* 0x0000a000896c7984 */ /* 0x000ee20000000c00 */
[C---:B------:R-:W-:Y:S01]  /*4bf0*/  FFMA R98, R45.reuse, R98, R114 ;  /* 0x000000622d627223 */ /* 0x040fe20000000072 */
[C---:B------:R-:W-:Y:S01]  /*4c00*/  FFMA R61, R45.reuse, R94, R28 ;  /* 0x0000005e2d3d7223 */ /* 0x040fe2000000001c */
[C---:B------:R-:W-:Y:S01]  /*4c10*/  FFMA R43, R45.reuse, R95, R32 ;  /* 0x0000005f2d2b7223 */ /* 0x040fe20000000020 */
[----:B------:R-:W3:Y:S01]  /*4c20*/  LDS.64 R22, [R119+0x670] ;  /* 0x0006700077167984 */ /* 0x000ee20000000a00 */
[----:B------:R-:W-:Y:S01]  /*4c30*/  FFMA R39, R45, R99, R44 ;  /* 0x000000632d277223 */ /* 0x000fe2000000002c */
[C---:B----4-:R-:W-:Y:S01]  /*4c40*/  FFMA R32, R18.reuse, R95, R61 ;  /* 0x0000005f12207223 */ /* 0x050fe2000000003d */
[----:B------:R-:W-:Y:S01]  /*4c50*/  FFMA R60, R18, R99, R98 ;  /* 0x00000063123c7223 */ /* 0x000fe20000000062 */
[----:B------:R-:W4:Y:S01]  /*4c60*/  LDS.128 R112, [R137+0x2e0] ;  /* 0x0002e00089707984 */ /* 0x000f220000000c00 */
[C---:B------:R-:W-:Y:S01]  /*4c70*/  FFMA R65, R14.reuse, R95, R57 ;  /* 0x0000005f0e417223 */ /* 0x040fe20000000039 */
[----:B------:R-:W-:-:S02]  /*4c80*/  FFMA R61, R14, R99, R56 ;  /* 0x000000630e3d7223 */ /* 0x000fc40000000038 */
[----:B------:R-:W4:Y:S04]  /*4c90*/  LDS.64 R52, [R119+0x710] ;  /* 0x0007100077347984 */ /* 0x000f280000000a00 */
[----:B------:R-:W-:Y:S01]  /*4ca0*/  LDS.128 R96, [R137+0xc0] ;  /* 0x0000c00089607984 */ /* 0x000fe20000000c00 */
[-C--:B0-----:R-:W-:Y:S01]  /*4cb0*/  FFMA R69, R14, R4.reuse, R17 ;  /* 0x000000040e457223 */ /* 0x081fe20000000011 */
[----:B------:R-:W-:Y:S01]  /*4cc0*/  FFMA R17, R18, R4, R43 ;  /* 0x0000000412117223 */ /* 0x000fe2000000002b */
[C---:B------:R-:W-:Y:S01]  /*4cd0*/  FFMA R28, R4.reuse, R15, R65 ;  /* 0x0000000f041c7223 */ /* 0x040fe20000000041 */
[----:B------:R-:W0:Y:S01]  /*4ce0*/  LDS.64 R56, [R119+0x7f8] ;  /* 0x0007f80077387984 */ /* 0x000e220000000a00 */
[----:B------:R-:W-:Y:S01]  /*4cf0*/  FFMA R4, R4, R19, R32 ;  /* 0x0000001304047223 */ /* 0x000fe20000000020 */
[----:B-1----:R-:W-:-:S02]  /*4d00*/  FFMA R14, R14, R8, R13 ;  /* 0x000000080e0e7223 */ /* 0x002fc4000000000d */
[----:B------:R-:W1:Y:S01]  /*4d10*/  LDS.128 R92, [R137+0x300] ;  /* 0x00030000895c7984 */ /* 0x000e620000000c00 */
[----:B------:R-:W-:Y:S01]  /*4d20*/  FFMA R18, R18, R8, R39 ;  /* 0x0000000812127223 */ /* 0x000fe20000000027 */
[C---:B------:R-:W-:Y:S01]  /*4d30*/  FFMA R32, R8.reuse, R15, R61 ;  /* 0x0000000f08207223 */ /* 0x040fe2000000003d */
[----:B------:R-:W-:Y:S01]  /*4d40*/  FFMA R60, R8, R19, R60 ;  /* 0x00000013083c7223 */ /* 0x000fe2000000003c */
[----:B------:R-:W1:Y:S01]  /*4d50*/  LDS.64 R44, [R119+0x898] ;  /* 0x00089800772c7984 */ /* 0x000e620000000a00 */
[C---:B--2---:R-:W-:Y:S01]  /*4d60*/  FFMA R13, R48.reuse, R107, R14 ;  /* 0x0000006b300d7223 */ /* 0x044fe2000000000e */
[-C--:B------:R-:W-:Y:S02]  /*4d70*/  FFMA R69, R48, R103.reuse, R69 ;  /* 0x0000006730457223 */ /* 0x080fe40000000045 */
[----:B------:R-:W2:Y:S01]  /*4d80*/  LDS.64 R14, [R119+0x800] ;  /* 0x00080000770e7984 */ /* 0x000ea20000000a00 */
[-C--:B------:R-:W-:Y:S01]  /*4d90*/  FFMA R39, R49, R103.reuse, R28 ;  /* 0x0000006731277223 */ /* 0x080fe2000000001c */
[CC--:B-----5:R-:W-:Y:S01]  /*4da0*/  FFMA R8, R26.reuse, R103.reuse, R17 ;  /* 0x000000671a087223 */ /* 0x0e0fe20000000011 */
[----:B------:R-:W-:Y:S01]  /*4db0*/  FFMA R103, R27, R103, R4 ;  /* 0x000000671b677223 */ /* 0x000fe20000000004 */
[-C--:B------:R-:W-:Y:S01]  /*4dc0*/  FFMA R26, R26, R107.reuse, R18 ;  /* 0x0000006b1a1a7223 */ /* 0x080fe20000000012 */
[----:B------:R-:W-:Y:S01]  /*4dd0*/  FFMA R17, R49, R107, R32 ;  /* 0x0000006b31117223 */ /* 0x000fe20000000020 */
[C---:B---3--:R-:W-:Y:S01]  /*4de0*/  FFMA R43, R108.reuse, R27, R8 ;  /* 0x0000001b6c2b7223 */ /* 0x048fe20000000008 */
[----:B------:R-:W-:Y:S01]  /*4df0*/  FFMA R4, R108, R49, R69 ;  /* 0x000000316c047223 */ /* 0x000fe20000000045 */
[----:B------:R-:W3:Y:S01]  /*4e00*/  LDS.64 R18, [R119+0x8a0] ;  /* 0x0008a00077127984 */ /* 0x000ee20000000a00 */
[----:B------:R-:W-:Y:S01]  /*4e10*/  FFMA R107, R27, R107, R60 ;  /* 0x0000006b1b6b7223 */ /* 0x000fe2000000003c */
[C---:B------:R-:W-:Y:S01]  /*4e20*/  FFMA R8, R22.reuse, R108, R39 ;  /* 0x0000006c16087223 */ /* 0x040fe20000000027 */
[----:B------:R-:W-:Y:S01]  /*4e30*/  FFMA R39, R22, R109, R4 ;  /* 0x0000006d16277223 */ /* 0x000fe20000000004 */
[----:B------:R-:W5:Y:S01]  /*4e40*/  LDS.64 R60, [R119+0x988] ;  /* 0x00098800773c7984 */ /* 0x000f620000000a00 */
[C---:B----4-:R-:W-:Y:S01]  /*4e50*/  FFMA R26, R112.reuse, R27, R26 ;  /* 0x0000001b701a7223 */ /* 0x050fe2000000001a */
[C---:B------:R-:W-:Y:S01]  /*4e60*/  FFMA R65, R23.reuse, R109, R8 ;  /* 0x0000006d17417223 */ /* 0x040fe20000000008 */
[----:B------:R-:W-:Y:S01]  /*4e70*/  FFMA R4, R112, R49, R13 ;  /* 0x0000003170047223 */ /* 0x000fe2000000000d */
[----:B------:R-:W-:Y:S01]  /*4e80*/  FFMA R8, R22, R112, R17 ;  /* 0x0000007016087223 */ /* 0x000fe20000000011 */
[C---:B------:R-:W-:Y:S01]  /*4e90*/  FFMA R17, R52.reuse, R113, R26 ;  /* 0x0000007134117223 */ /* 0x040fe2000000001a */
[----:B------:R-:W-:Y:S01]  /*4ea0*/  FFMA R43, R52, R109, R43 ;  /* 0x0000006d342b7223 */ /* 0x000fe2000000002b */
[-C--:B------:R-:W-:Y:S01]  /*4eb0*/  FFMA R13, R22, R113.reuse, R4 ;  /* 0x00000071160d7223 */ /* 0x080fe20000000004 */
[----:B------:R-:W4:Y:S01]  /*4ec0*/  LDS.64 R26, [R119+0xa28] ;  /* 0x000a2800771a7984 */ /* 0x000f220000000a00 */
[----:B------:R-:W-:Y:S01]  /*4ed0*/  FFMA R49, R23, R113, R8 ;  /* 0x0000007117317223 */ /* 0x000fe20000000008 */
[C---:B------:R-:W-:Y:S01]  /*4ee0*/  FFMA R108, R52.reuse, R108, R103 ;  /* 0x0000006c346c7223 */ /* 0x040fe20000000067 */
[----:B------:R-:W-:Y:S01]  /*4ef0*/  FFMA R112, R52, R112, R107 ;  /* 0x0000007034707223 */ /* 0x000fe2000000006b */
[----:B------:R-:W4:Y:S01]  /*4f00*/  LDS.64 R22, [R119+0x990] ;  /* 0x0009900077167984 */ /* 0x000f220000000a00 */
[----:B0-----:R-:W-:Y:S01]  /*4f10*/  FFMA R4, R56, R96, R39 ;  /* 0x0000006038047223 */ /* 0x001fe20000000027 */
[----:B------:R-:W-:Y:S01]  /*4f20*/  FFMA R65, R96, R57, R65 ;  /* 0x0000003960417223 */ /* 0x000fe20000000041 */
[C---:B------:R-:W-:Y:S01]  /*4f30*/  FFMA R108, R53.reuse, R109, R108 ;  /* 0x0000006d356c7223 */ /* 0x040fe2000000006c */
[----:B------:R-:W-:Y:S01]  /*4f40*/  FFMA R112, R53, R113, R112 ;  /* 0x0000007135707223 */ /* 0x000fe20000000070 */
[----:B-1----:R-:W-:Y:S01]  /*4f50*/  FFMA R56, R56, R92, R13 ;  /* 0x0000005c38387223 */ /* 0x002fe2000000000d */
[----:B------:R-:W-:Y:S01]  /*4f60*/  FFMA R13, R92, R57, R49 ;  /* 0x000000395c0d7223 */ /* 0x000fe20000000031 */
[----:B------:R-:W-:Y:S01]  /*4f70*/  LDS.128 R100, [R137+0x110] ;  /* 0x0001100089647984 */ /* 0x000fe20000000c00 */
[C---:B------:R-:W-:Y:S01]  /*4f80*/  FFMA R8, R44.reuse, R96, R43 ;  /* 0x000000602c087223 */ /* 0x040fe2000000002b */
[----:B------:R-:W-:-:S02]  /*4f90*/  FFMA R44, R44, R92, R17 ;  /* 0x0000005c2c2c7223 */ /* 0x000fc40000000011 */
[----:B------:R-:W0:Y:S01]  /*4fa0*/  LDS.64 R48, [R119+0xa30] ;  /* 0x000a300077307984 */ /* 0x000e220000000a00 */
[C---:B------:R-:W-:Y:S01]  /*4fb0*/  FFMA R17, R57.reuse, R97, R4 ;  /* 0x0000006139117223 */ /* 0x040fe20000000004 */
[----:B------:R-:W-:Y:S01]  /*4fc0*/  FFMA R57, R57, R93, R56 ;  /* 0x0000005d39397223 */ /* 0x000fe20000000038 */
[----:B------:R-:W-:Y:S01]  /*4fd0*/  FFMA R39, R96, R45, R108 ;  /* 0x0000002d60277223 */ /* 0x000fe2000000006c */
[C---:B--2---:R-:W-:Y:S01]  /*4fe0*/  FFMA R4, R14.reuse, R97, R65 ;  /* 0x000000610e047223 */ /* 0x044fe20000000041 */
[----:B------:R-:W-:Y:S01]  /*4ff0*/  FFMA R13, R14, R93, R13 ;  /* 0x0000005d0e0d7223 */ /* 0x000fe2000000000d */
[----:B------:R-:W-:Y:S01]  /*5000*/  FFMA R112, R92, R45, R112 ;  /* 0x0000002d5c707223 */ /* 0x000fe20000000070 */
[C---:B------:R-:W-:Y:S01]  /*5010*/  FFMA R43, R45.reuse, R97, R8 ;  /* 0x000000612d2b7223 */ /* 0x040fe20000000008 */
[----:B------:R-:W-:Y:S01]  /*5020*/  FFMA R53, R45, R93, R44 ;  /* 0x0000005d2d357223 */ /* 0x000fe2000000002c */
[C---:B------:R-:W-:Y:S01]  /*5030*/  FFMA R17, R14.reuse, R98, R17 ;  /* 0x000000620e117223 */ /* 0x040fe20000000011 */
[----:B------:R-:W1:Y:S01]  /*5040*/  LDS.64 R44, [R119+0xb18] ;  /* 0x000b1800772c7984 */ /* 0x000e620000000a00 */
[----:B------:R-:W-:Y:S01]  /*5050*/  FFMA R28, R14, R94, R57 ;  /* 0x0000005e0e1c7223 */ /* 0x000fe20000000039 */
[C---:B------:R-:W-:Y:S01]  /*5060*/  FFMA R4, R15.reuse, R98, R4 ;  /* 0x000000620f047223 */ /* 0x040fe20000000004 */
[----:B------:R-:W-:Y:S01]  /*5070*/  FFMA R56, R15, R94, R13 ;  /* 0x0000005e0f387223 */ /* 0x000fe2000000000d */
[C---:B---3--:R-:W-:Y:S01]  /*5080*/  FFMA R8, R18.reuse, R97, R39 ;  /* 0x0000006112087223 */ /* 0x048fe20000000027 */
[----:B------:R-:W-:Y:S01]  /*5090*/  FFMA R112, R18, R93, R112 ;  /* 0x0000005d12707223 */ /* 0x000fe20000000070 */
[----:B------:R-:W2:Y:S01]  /*50a0*/  LDS.64 R14, [R119+0xbb8] ;  /* 0x000bb800770e7984 */ /* 0x000ea20000000a00 */
[----:B-----5:R-:W-:Y:S01]  /*50b0*/  FFMA R17, R60, R29, R17 ;  /* 0x0000001d3c117223 */ /* 0x020fe20000000011 */
[CC--:B------:R-:W-:Y:S01]  /*50c0*/  FFMA R43, R18.reuse, R98.reuse, R43 ;  /* 0x00000062122b7223 */ /* 0x0c0fe2000000002b */
[C---:B------:R-:W-:Y:S01]  /*50d0*/  FFMA R8, R19.reuse, R98, R8 ;  /* 0x0000006213087223 */ /* 0x040fe20000000008 */
[-C--:B------:R-:W-:Y:S01]  /*50e0*/  FFMA R32, R18, R94.reuse, R53 ;  /* 0x0000005e12207223 */ /* 0x080fe20000000035 */
[----:B------:R-:W-:Y:S01]  /*50f0*/  FFMA R112, R19, R94, R112 ;  /* 0x0000005e13707223 */ /* 0x000fe20000000070 */
[----:B------:R-:W-:Y:S01]  /*5100*/  FFMA R39, R60, R33, R28 ;  /* 0x000000213c277223 */ /* 0x000fe2000000001c */
[----:B------:R-:W3:Y:S01]  /*5110*/  LDS.64 R18, [R119+0xb20] ;  /* 0x000b200077127984 */ /* 0x000ee20000000a00 */
[C---:B------:R-:W-:Y:S01]  /*5120*/  FFMA R13, R61.reuse, R29, R4 ;  /* 0x0000001d3d0d7223 */ /* 0x040fe20000000004 */
[C---:B------:R-:W-:Y:S01]  /*5130*/  FFMA R57, R61.reuse, R33, R56 ;  /* 0x000000213d397223 */ /* 0x040fe20000000038 */
[C---:B------:R-:W-:Y:S01]  /*5140*/  FFMA R4, R61.reuse, R30, R17 ;  /* 0x0000001e3d047223 */ /* 0x040fe20000000011 */
[C---:B----4-:R-:W-:Y:S01]  /*5150*/  FFMA R43, R26.reuse, R29, R43 ;  /* 0x0000001d1a2b7223 */ /* 0x050fe2000000002b */
[----:B------:R-:W-:Y:S01]  /*5160*/  FFMA R17, R26, R33, R32 ;  /* 0x000000211a117223 */ /* 0x000fe20000000020 */
[----:B------:R-:W4:Y:S01]  /*5170*/  LDS.64 R52, [R119+0xbc0] ;  /* 0x000bc00077347984 */ /* 0x000f220000000a00 */
[----:B------:R-:W-:Y:S01]  /*5180*/  FFMA R56, R61, R34, R39 ;  /* 0x000000223d387223 */ /* 0x000fe20000000027 */
[C---:B------:R-:W-:Y:S01]  /*5190*/  FFMA R28, R22.reuse, R30, R13 ;  /* 0x0000001e161c7223 */ /* 0x040fe2000000000d */
[C---:B------:R-:W-:Y:S01]  /*51a0*/  FFMA R60, R22.reuse, R34, R57 ;  /* 0x00000022163c7223 */ /* 0x040fe20000000039 */
[----:B------:R-:W5:Y:S01]  /*51b0*/  LDS.128 R104, [R137+0x350] ;  /* 0x0003500089687984 */ /* 0x000f620000000c00 */
[C---:B------:R-:W-:Y:S01]  /*51c0*/  FFMA R29, R27.reuse, R29, R8 ;  /* 0x0000001d1b1d7223 */ /* 0x040fe20000000008 */
[C---:B------:R-:W-:Y:S01]  /*51d0*/  FFMA R33, R27.reuse, R33, R112 ;  /* 0x000000211b217223 */ /* 0x040fe20000000070 */
[C---:B------:R-:W-:Y:S01]  /*51e0*/  FFMA R8, R27.reuse, R30, R43 ;  /* 0x0000001e1b087223 */ /* 0x040fe2000000002b */
[----:B------:R-:W-:Y:S01]  /*51f0*/  FFMA R32, R27, R34, R17 ;  /* 0x000000221b207223 */ /* 0x000fe20000000011 */
[C---:B------:R-:W-:Y:S01]  /*5200*/  FFMA R13, R22.reuse, R31, R4 ;  /* 0x0000001f160d7223 */ /* 0x040fe20000000004 */
[----:B------:R-:W5:Y:S01]  /*5210*/  LDS.64 R26, [R119+0x50] ;  /* 0x00005000771a7984 */ /* 0x000f620000000a00 */
[----:B------:R-:W-:Y:S01]  /*5220*/  FFMA R39, R22, R35, R56 ;  /* 0x0000002316277223 */ /* 0x000fe20000000038 */
[C---:B------:R-:W-:Y:S01]  /*5230*/  FFMA R4, R23.reuse, R31, R28 ;  /* 0x0000001f17047223 */ /* 0x040fe2000000001c */
[----:B------:R-:W-:Y:S01]  /*5240*/  FFMA R60, R23, R35, R60 ;  /* 0x00000023173c7223 */ /* 0x000fe2000000003c */
[C---:B0-----:R-:W-:Y:S01]  /*5250*/  FFMA R30, R48.reuse, R30, R29 ;  /* 0x0000001e301e7223 */ /* 0x041fe2000000001d */
[----:B------:R-:W0:Y:S01]  /*5260*/  LDS.64 R22, [R119+0xf0] ;  /* 0x0000f00077167984 */ /* 0x000e220000000a00 */
[CC--:B------:R-:W-:Y:S01]  /*5270*/  FFMA R17, R48.reuse, R31.reuse, R8 ;  /* 0x0000001f30117223 */ /* 0x0c0fe20000000008 */
[C---:B------:R-:W-:Y:S01]  /*5280*/  FFMA R34, R48.reuse, R34, R33 ;  /* 0x0000002230227223 */ /* 0x040fe20000000021 */
[----:B------:R-:W-:Y:S01]  /*5290*/  FFMA R8, R49, R31, R30 ;  /* 0x0000001f31087223 */ /* 0x000fe2000000001e */
[----:B------:R-:W0:Y:S01]  /*52a0*/  LDS.64 R28, [R119+0x58] ;  /* 0x00005800771c7984 */ /* 0x000e220000000a00 */
[-C--:B------:R-:W-:Y:S01]  /*52b0*/  FFMA R31, R48, R35.reuse, R32 ;  /* 0x00000023301f7223 */ /* 0x080fe20000000020 */
[CC--:B-1----:R-:W-:Y:S01]  /*52c0*/  FFMA R30, R44.reuse, R46.reuse, R13 ;  /* 0x0000002e2c1e7223 */ /* 0x0c2fe2000000000d */
[----:B------:R-:W-:Y:S01]  /*52d0*/  FFMA R13, R45, R46, R4 ;  /* 0x0000002e2d0d7223 */ /* 0x000fe20000000004 */
[----:B------:R-:W-:Y:S01]  /*52e0*/  FFMA R34, R49, R35, R34 ;  /* 0x0000002331227223 */ /* 0x000fe20000000022 */
[-C--:B------:R-:W-:Y:S01]  /*52f0*/  FFMA R44, R44, R50.reuse, R39 ;  /* 0x000000322c2c7223 */ /* 0x080fe20000000027 */
[C---:B------:R-:W-:Y:S01]  /*5300*/  FFMA R33, R45.reuse, R47, R30 ;  /* 0x0000002f2d217223 */ /* 0x040fe2000000001e */
[----:B------:R-:W-:Y:S01]  /*5310*/  FFMA R60, R45, R50, R60 ;  /* 0x000000322d3c7223 */ /* 0x000fe2000000003c */
[C---:B--2---:R-:W-:Y:S01]  /*5320*/  FFMA R4, R14.reuse, R46, R17 ;  /* 0x0000002e0e047223 */ /* 0x044fe20000000011 */
[----:B------:R-:W-:Y:S01]  /*5330*/  FFMA R14, R14, R50, R31 ;  /* 0x000000320e0e7223 */ /* 0x000fe2000000001f */
[----:B------:R-:W-:Y:S01]  /*5340*/  FFMA R17, R15, R46, R8 ;  /* 0x0000002e0f117223 */ /* 0x000fe20000000008 */
[----:B------:R-:W1:Y:S01]  /*5350*/  LDS.64 R30, [R119+0xf8] ;  /* 0x0000f800771e7984 */ /* 0x000e620000000a00 */
[----:B------:R-:W-:Y:S01]  /*5360*/  FFMA R45, R45, R51, R44 ;  /* 0x000000332d2d7223 */ /* 0x000fe2000000002c */
[C---:B------:R-:W-:Y:S01]  /*5370*/  FFMA R34, R15.reuse, R50, R34 ;  /* 0x000000320f227223 */ /* 0x040fe20000000022 */
[CC--:B------:R-:W-:Y:S01]  /*5380*/  FFMA R35, R15.reuse, R47.reuse, R4 ;  /* 0x0000002f0f237223 */ /* 0x0c0fe20000000004 */
[C---:B---3--:R-:W-:Y:S01]  /*5390*/  FFMA R13, R18.reuse, R47, R13 ;  /* 0x0000002f120d7223 */ /* 0x048fe2000000000d */
[----:B------:R-:W-:Y:S01]  /*53a0*/  FFMA R39, R15, R51, R14 ;  /* 0x000000330f277223 */ /* 0x000fe2000000000e */
[-C--:B------:R-:W-:Y:S01]  /*53b0*/  FFMA R43, R18, R100.reuse, R33 ;  /* 0x00000064122b7223 */ /* 0x080fe20000000021 */
[----:B------:R-:W2:Y:S01]  /*53c0*/  LDS.64 R14, [R119+0x1e0] ;  /* 0x0001e000770e7984 */ /* 0x000ea20000000a00 */
[----:B------:R-:W-:Y:S01]  /*53d0*/  FFMA R8, R100, R19, R13 ;  /* 0x0000001364087223 */ /* 0x000fe2000000000d */
[----:B----4-:R-:W-:Y:S01]  /*53e0*/  FFMA R4, R52, R47, R17 ;  /* 0x0000002f34047223 */ /* 0x010fe20000000011 */
[-C--:B------:R-:W-:Y:S01]  /*53f0*/  FFMA R17, R18, R51.reuse, R60 ;  /* 0x0000003312117223 */ /* 0x080fe2000000003c */
[C---:B------:R-:W-:Y:S01]  /*5400*/  FFMA R35, R52.reuse, R100, R35 ;  /* 0x0000006434237223 */ /* 0x040fe20000000023 */
[----:B------:R-:W-:Y:S01]  /*5410*/  FFMA R34, R52, R51, R34 ;  /* 0x0000003334227223 */ /* 0x000fe20000000022 */
[-C--:B-----5:R-:W-:Y:S01]  /*5420*/  FFMA R45, R18, R104.reuse, R45 ;  /* 0x00000068122d7223 */ /* 0x0a0fe2000000002d */
[----:B------:R-:W-:Y:S01]  /*5430*/  FFMA R39, R52, R104, R39 ;  /* 0x0000006834277223 */ /* 0x000fe20000000027 */
[----:B------:R-:W3:Y:S01]  /*5440*/  LDS.64 R32, [R119+0x280] ;  /* 0x0002800077207984 */ /* 0x000ee20000000a00 */
[----:B------:R-:W-:Y:S01]  /*5450*/  FFMA R17, R104, R19, R17 ;  /* 0x0000001368117223 */ /* 0x000fe20000000011 */
[-C--:B------:R-:W-:Y:S01]  /*5460*/  FFMA R4, R100, R53.reuse, R4 ;  /* 0x0000003564047223 */ /* 0x080fe20000000004 */
[----:B------:R-:W-:Y:S01]  /*5470*/  FFMA R34, R104, R53, R34 ;  /* 0x0000003568227223 */ /* 0x000fe20000000022 */
[CC--:B------:R-:W-:Y:S01]  /*5480*/  FFMA R44, R26.reuse, R54.reuse, R43 ;  /* 0x000000361a2c7223 */ /* 0x0c0fe2000000002b */
[C---:B------:R-:W-:Y:S01]  /*5490*/  FFMA R13, R27.reuse, R54, R8 ;  /* 0x000000361b0d7223 */ /* 0x040fe20000000008 */
[-C--:B------:R-:W-:Y:S01]  /*54a0*/  FFMA R26, R26, R58.reuse, R45 ;  /* 0x0000003a1a1a7223 */ /* 0x080fe2000000002d */
[----:B------:R-:W4:Y:S01]  /*54b0*/  LDS.64 R18, [R119+0x1e8] ;  /* 0x0001e80077127984 */ /* 0x000f220000000a00 */
[C---:B------:R-:W-:Y:S01]  /*54c0*/  FFMA R43, R27.reuse, R58, R17 ;  /* 0x0000003a1b2b7223 */ /* 0x040fe20000000011 */
[C---:B0-----:R-:W-:Y:S01]  /*54d0*/  FFMA R8, R22.reuse, R54, R35 ;  /* 0x0000003616087223 */ /* 0x041fe20000000023 */
[----:B------:R-:W-:Y:S01]  /*54e0*/  FFMA R22, R22, R58, R39 ;  /* 0x0000003a16167223 */ /* 0x000fe20000000027 */
[C---:B------:R-:W-:Y:S01]  /*54f0*/  FFMA R45, R27.reuse, R55, R44 ;  /* 0x000000371b2d7223 */ /* 0x040fe2000000002c */
[----:B------:R-:W-:Y:S01]  /*5500*/  FFMA R47, R27, R59, R26 ;  /* 0x0000003b1b2f7223 */ /* 0x000fe2000000001a */
[C---:B------:R-:W-:Y:S01]  /*5510*/  FFMA R17, R23.reuse, R54, R4 ;  /* 0x0000003617117223 */ /* 0x040fe20000000004 */
[----:B------:R-:W0:Y:S01]  /*5520*/  LDS.64 R26, [R119+0x288] ;  /* 0x00028800771a7984 */ /* 0x000e220000000a00 */
[C---:B------:R-:W-:Y:S01]  /*5530*/  FFMA R34, R23.reuse, R58, R34 ;  /* 0x0000003a17227223 */ /* 0x040fe20000000022 */
[C---:B------:R-:W-:Y:S01]  /*5540*/  FFMA R35, R23.reuse, R55, R8 ;  /* 0x0000003717237223 */ /* 0x040fe20000000008 */
[----:B------:R-:W-:Y:S01]  /*5550*/  FFMA R39, R23, R59, R22 ;  /* 0x0000003b17277223 */ /* 0x000fe20000000016 */
[C---:B------:R-:W-:Y:S01]  /*5560*/  FFMA R4, R28.reuse, R55, R13 ;  /* 0x000000371c047223 */ /* 0x040fe2000000000d */
[----:B------:R-:W5:Y:S01]  /*5570*/  LDS.64 R22, [R119+0x370] ;  /* 0x0003700077167984 */ /* 0x000f620000000a00 */
[C---:B------:R-:W-:Y:S01]  /*5580*/  FFMA R43, R28.reuse, R59, R43 ;  /* 0x0000003b1c2b7223 */ /* 0x040fe2000000002b */
[C---:B------:R-:W-:Y:S01]  /*5590*/  FFMA R45, R28.reuse, R68, R45 ;  /* 0x000000441c2d7223 */ /* 0x040fe2000000002d */
[----:B------:R-:W-:Y:S01]  /*55a0*/  FFMA R44, R28, R76, R47 ;  /* 0x0000004c1c2c7223 */ /* 0x000fe2000000002f */
[C---:B------:R-:W-:Y:S01]  /*55b0*/  FFMA R8, R29.reuse, R68, R4 ;  /* 0x000000441d087223 */ /* 0x040fe20000000004 */
[----:B------:R-:W-:Y:S01]  /*55c0*/  FFMA R48, R29, R76, R43 ;  /* 0x0000004c1d307223 */ /* 0x000fe2000000002b */
[C---:B-1----:R-:W-:Y:S01]  /*55d0*/  FFMA R4, R30.reuse, R55, R17 ;  /* 0x000000371e047223 */ /* 0x042fe20000000011 */
[----:B------:R-:W1:Y:S01]  /*55e0*/  LDS.64 R28, [R119+0x410] ;  /* 0x00041000771c7984 */ /* 0x000e620000000a00 */
[C---:B------:R-:W-:Y:S01]  /*55f0*/  FFMA R34, R30.reuse, R59, R34 ;  /* 0x0000003b1e227223 */ /* 0x040fe20000000022 */
[CC--:B------:R-:W-:Y:S01]  /*5600*/  FFMA R35, R30.reuse, R68.reuse, R35 ;  /* 0x000000441e237223 */ /* 0x0c0fe20000000023 */
[C---:B------:R-:W-:Y:S01]  /*5610*/  FFMA R4, R31.reuse, R68, R4 ;  /* 0x000000441f047223 */ /* 0x040fe20000000004 */
[-C--:B------:R-:W-:Y:S01]  /*5620*/  FFMA R46, R30, R76.reuse, R39 ;  /* 0x0000004c1e2e7223 */ /* 0x080fe20000000027 */
[----:B------:R-:W-:Y:S01]  /*5630*/  FFMA R34, R31, R76, R34 ;  /* 0x0000004c1f227223 */ /* 0x000fe20000000022 */
[C---:B--2---:R-:W-:Y:S01]  /*5640*/  FFMA R17, R14.reuse, R67, R44 ;  /* 0x000000430e117223 */ /* 0x044fe2000000002c */
[-C--:B------:R-:W-:Y:S01]  /*5650*/  FFMA R45, R14, R63.reuse, R45 ;  /* 0x0000003f0e2d7223 */ /* 0x080fe2000000002d */
[----:B------:R-:W2:Y:S01]  /*5660*/  LDS.64 R30, [R119+0x378] ;  /* 0x00037800771e7984 */ /* 0x000ea20000000a00 */
[C---:B------:R-:W-:Y:S01]  /*5670*/  FFMA R13, R15.reuse, R63, R8 ;  /* 0x0000003f0f0d7223 */ /* 0x040fe20000000008 */
[C---:B------:R-:W-:Y:S01]  /*5680*/  FFMA R44, R15.reuse, R72, R17 ;  /* 0x000000480f2c7223 */ /* 0x040fe20000000011 */
[C---:B------:R-:W-:Y:S01]  /*5690*/  FFMA R39, R15.reuse, R67, R48 ;  /* 0x000000430f277223 */ /* 0x040fe20000000030 */
[-C--:B------:R-:W-:Y:S01]  /*56a0*/  FFMA R8, R15, R80.reuse, R45 ;  /* 0x000000500f087223 */ /* 0x080fe2000000002d */
[C---:B---3--:R-:W-:Y:S01]  /*56b0*/  FFMA R35, R32.reuse, R63, R35 ;  /* 0x0000003f20237223 */ /* 0x048fe20000000023 */
[----:B------:R-:W-:Y:S01]  /*56c0*/  FFMA R17, R32, R67, R46 ;  /* 0x0000004320117223 */ /* 0x000fe2000000002e */
[----:B------:R-:W3:Y:S01]  /*56d0*/  LDS.64 R14, [R119+0x418] ;  /* 0x00041800770e7984 */ /* 0x000ee20000000a00 */
[C---:B------:R-:W-:Y:S01]  /*56e0*/  FFMA R63, R33.reuse, R63, R4 ;  /* 0x0000003f213f7223 */ /* 0x040fe20000000004 */
[C---:B------:R-:W-:Y:S01]  /*56f0*/  FFMA R67, R33.reuse, R67, R34 ;  /* 0x0000004321437223 */ /* 0x040fe20000000022 */
[C---:B------:R-:W-:Y:S01]  /*5700*/  FFMA R4, R33.reuse, R80, R35 ;  /* 0x0000005021047223 */ /* 0x040fe20000000023 */
[----:B------:R-:W-:Y:S01]  /*5710*/  FFMA R46, R33, R72, R17 ;  /* 0x00000048212e7223 */ /* 0x000fe20000000011 */
[C---:B----4-:R-:W-:Y:S01]  /*5720*/  FFMA R34, R18.reuse, R80, R13 ;  /* 0x0000005012227223 */ /* 0x050fe2000000000d */
[----:B------:R-:W4:Y:S01]  /*5730*/  LDS.64 R32, [R119+0x500] ;  /* 0x0005000077207984 */ /* 0x000f220000000a00 */
[C---:B------:R-:W-:Y:S01]  /*5740*/  FFMA R48, R18.reuse, R72, R39 ;  /* 0x0000004812307223 */ /* 0x040fe20000000027 */
[C---:B------:R-:W-:Y:S01]  /*5750*/  FFMA R13, R18.reuse, R81, R8 ;  /* 0x00000051120d7223 */ /* 0x040fe20000000008 */
[----:B------:R-:W-:Y:S01]  /*5760*/  FFMA R35, R18, R73, R44 ;  /* 0x0000004912237223 */ /* 0x000fe2000000002c */
[C---:B------:R-:W-:Y:S01]  /*5770*/  FFMA R34, R19.reuse, R81, R34 ;  /* 0x0000005113227223 */ /* 0x040fe20000000022 */
[----:B------:R-:W-:Y:S01]  /*5780*/  FFMA R48, R19, R73, R48 ;  /* 0x0000004913307223 */ /* 0x000fe20000000030 */
[C---:B0-----:R-:W-:Y:S01]  /*5790*/  FFMA R17, R26.reuse, R81, R4 ;  /* 0x000000511a117223 */ /* 0x041fe20000000004 */
[C---:B------:R-:W-:Y:S01]  /*57a0*/  FFMA R80, R26.reuse, R80, R63 ;  /* 0x000000501a507223 */ /* 0x040fe2000000003f */
[C---:B------:R-:W-:Y:S01]  /*57b0*/  FFMA R72, R26.reuse, R72, R67 ;  /* 0x000000481a487223 */ /* 0x040fe20000000043 */
[----:B------:R-:W0:Y:S01]  /*57c0*/  LDS.64 R18, [R119+0x5a0] ;  /* 0x0005a00077127984 */ /* 0x000e220000000a00 */
[----:B------:R-:W-:Y:S01]  /*57d0*/  FFMA R39, R26, R73, R46 ;  /* 0x000000491a277223 */ /* 0x000fe2000000002e */
[C---:B-----5:R-:W-:Y:S01]  /*57e0*/  FFMA R4, R22.reuse, R84, R13 ;  /* 0x0000005416047223 */ /* 0x060fe2000000000d */
[----:B------:R-:W-:Y:S01]  /*57f0*/  FFMA R22, R22, R88, R35 ;  /* 0x0000005816167223 */ /* 0x000fe20000000023 */
[C---:B------:R-:W-:Y:S01]  /*5800*/  FFMA R80, R27.reuse, R81, R80 ;  /* 0x000000511b507223 */ /* 0x040fe20000000050 */
[----:B------:R-:W-:Y:S01]  /*5810*/  FFMA R72, R27, R73, R72 ;  /* 0x000000491b487223 */ /* 0x000fe20000000048 */
[C---:B------:R-:W-:Y:S01]  /*5820*/  FFMA R35, R23.reuse, R85, R4 ;  /* 0x0000005517237223 */ /* 0x040fe20000000004 */
[----:B------:R-:W5:Y:S01]  /*5830*/  LDS.64 R26, [R119+0x508] ;  /* 0x00050800771a7984 */ /* 0x000f620000000a00 */
[C---:B------:R-:W-:Y:S01]  /*5840*/  FFMA R13, R23.reuse, R84, R34 ;  /* 0x00000054170d7223 */ /* 0x040fe20000000022 */
[C---:B------:R-:W-:Y:S01]  /*5850*/  FFMA R48, R23.reuse, R88, R48 ;  /* 0x0000005817307223 */ /* 0x040fe20000000030 */
[----:B------:R-:W-:Y:S01]  /*5860*/  FFMA R43, R23, R89, R22 ;  /* 0x00000059172b7223 */ /* 0x000fe20000000016 */
[C---:B-1----:R-:W-:Y:S01]  /*5870*/  FFMA R4, R28.reuse, R84, R17 ;  /* 0x000000541c047223 */ /* 0x042fe20000000011 */
[----:B------:R-:W-:Y:S01]  /*5880*/  FFMA R28, R28, R88, R39 ;  /* 0x000000581c1c7223 */ /* 0x000fe20000000027 */
[----:B------:R-:W1:Y:S01]  /*5890*/  LDS.64 R22, [R119+0x5a8] ;  /* 0x0005a80077167984 */ /* 0x000e620000000a00 */
[C---:B------:R-:W-:Y:S01]  /*58a0*/  FFMA R17, R29.reuse, R84, R80 ;  /* 0x000000541d117223 */ /* 0x040fe20000000050 */
[C---:B------:R-:W-:Y:S01]  /*58b0*/  FFMA R72, R29.reuse, R88, R72 ;  /* 0x000000581d487223 */ /* 0x040fe20000000048 */
[C---:B------:R-:W-:Y:S01]  /*58c0*/  FFMA R39, R29.reuse, R85, R4 ;  /* 0x000000551d277223 */ /* 0x040fe20000000004 */
[----:B------:R-:W-:Y:S01]  /*58d0*/  FFMA R45, R29, R89, R28 ;  /* 0x000000591d2d7223 */ /* 0x000fe2000000001c */
[C---:B--2---:R-:W-:Y:S01]  /*58e0*/  FFMA R4, R30.reuse, R85, R13 ;  /* 0x000000551e047223 */ /* 0x044fe2000000000d */
[----:B------:R-:W2:Y:S01]  /*58f0*/  LDS.64 R28, [R119+0x690] ;  /* 0x00069000771c7984 */ /* 0x000ea20000000a00 */
[C---:B------:R-:W-:Y:S01]  /*5900*/  FFMA R48, R30.reuse, R89, R48 ;  /* 0x000000591e307223 */ /* 0x040fe20000000030 */
[C---:B------:R-:W-:Y:S01]  /*5910*/  FFMA R35, R30.reuse, R86, R35 ;  /* 0x000000561e237223 */ /* 0x040fe20000000023 */
[----:B------:R-:W-:Y:S01]  /*5920*/  FFMA R34, R30, R90, R43 ;  /* 0x0000005a1e227223 */ /* 0x000fe2000000002b */
[C---:B------:R-:W-:Y:S01]  /*5930*/  FFMA R8, R31.reuse, R86, R4 ;  /* 0x000000561f087223 */ /* 0x040fe20000000004 */
[----:B------:R-:W-:Y:S01]  /*5940*/  FFMA R48, R31, R90, R48 ;  /* 0x0000005a1f307223 */ /* 0x000fe20000000030 */
[C---:B---3--:R-:W-:Y:S01]  /*5950*/  FFMA R4, R14.reuse, R85, R17 ;  /* 0x000000550e047223 */ /* 0x048fe20000000011 */
[C---:B------:R-:W-:Y:S01]  /*5960*/  FFMA R72, R14.reuse, R89, R72 ;  /* 0x000000590e487223 */ /* 0x040fe20000000048 */
[----:B------:R-:W3:Y:S01]  /*5970*/  LDS.64 R30, [R119+0x730] ;  /* 0x00073000771e7984 */ /* 0x000ee20000000a00 */
[CC--:B------:R-:W-:Y:S01]  /*5980*/  FFMA R39, R14.reuse, R86.reuse, R39 ;  /* 0x000000560e277223 */ /* 0x0c0fe20000000027 */
[C---:B------:R-:W-:Y:S01]  /*5990*/  FFMA R4, R15.reuse, R86, R4 ;  /* 0x000000560f047223 */ /* 0x040fe20000000004 */
[-C--:B------:R-:W-:Y:S01]  /*59a0*/  FFMA R44, R14, R90.reuse, R45 ;  /* 0x0000005a0e2c7223 */ /* 0x080fe2000000002d */
[----:B------:R-:W-:Y:S01]  /*59b0*/  FFMA R72, R15, R90, R72 ;  /* 0x0000005a0f487223 */ /* 0x000fe20000000048 */
[C---:B----4-:R-:W-:Y:S01]  /*59c0*/  FFMA R35, R32.reuse, R5, R35 ;  /* 0x0000000520237223 */ /* 0x050fe20000000023 */
[----:B------:R-:W-:Y:S01]  /*59d0*/  FFMA R17, R32, R9, R34 ;  /* 0x0000000920117223 */ /* 0x000fe20000000022 */
[----:B------:R-:W4:Y:S01]  /*59e0*/  LDS.64 R14, [R119+0x698] ;  /* 0x00069800770e7984 */ /* 0x000f220000000a00 */
[C---:B------:R-:W-:Y:S01]  /*59f0*/  FFMA R13, R33.reuse, R5, R8 ;  /* 0x00000005210d7223 */ /* 0x040fe20000000008 */
[C---:B------:R-:W-:Y:S01]  /*5a00*/  FFMA R8, R33.reuse, R6, R35 ;  /* 0x0000000621087223 */ /* 0x040fe20000000023 */
[CC--:B------:R-:W-:Y:S01]  /*5a10*/  FFMA R43, R33.reuse, R9.reuse, R48 ;  /* 0x00000009212b7223 */ /* 0x0c0fe20000000030 */
[----:B------:R-:W-:Y:S01]  /*5a20*/  FFMA R46, R33, R10, R17 ;  /* 0x0000000a212e7223 */ /* 0x000fe20000000011 */
[C---:B0-----:R-:W-:Y:S01]  /*5a30*/  FFMA R35, R18.reuse, R9, R44 ;  /* 0x0000000912237223 */ /* 0x041fe2000000002c */
[-C--:B------:R-:W-:Y:S01]  /*5a40*/  FFMA R39, R18, R5.reuse, R39 ;  /* 0x0000000512277223 */ /* 0x080fe20000000027 */
[C---:B------:R-:W-:Y:S01]  /*5a50*/  FFMA R17, R19.reuse, R5, R4 ;  /* 0x0000000513117223 */ /* 0x040fe20000000004 */
[C---:B------:R-:W-:Y:S01]  /*5a60*/  FFMA R9, R19.reuse, R9, R72 ;  /* 0x0000000913097223 */ /* 0x040fe20000000048 */
[----:B------:R-:W0:Y:S01]  /*5a70*/  LDS.64 R32, [R119+0x738] ;  /* 0x0007380077207984 */ /* 0x000e220000000a00 */
[C---:B------:R-:W-:Y:S01]  /*5a80*/  FFMA R18, R19.reuse, R6, R39 ;  /* 0x0000000613127223 */ /* 0x040fe20000000027 */
[----:B------:R-:W-:Y:S01]  /*5a90*/  FFMA R44, R19, R10, R35 ;  /* 0x0000000a132c7223 */ /* 0x000fe20000000023 */
[C---:B-----5:R-:W-:Y:S01]  /*5aa0*/  FFMA R34, R26.reuse, R6, R13 ;  /* 0x000000061a227223 */ /* 0x060fe2000000000d */
[----:B------:R-:W5:Y:S01]  /*5ab0*/  LDS.64 R4, [R119+0x820] ;  /* 0x0008200077047984 */ /* 0x000f620000000a00 */
[C---:B------:R-:W-:Y:S01]  /*5ac0*/  FFMA R48, R26.reuse, R10, R43 ;  /* 0x0000000a1a307223 */ /* 0x040fe2000000002b */
[CC--:B------:R-:W-:Y:S01]  /*5ad0*/  FFMA R13, R26.reuse, R7.reuse, R8 ;  /* 0x000000071a0d7223 */ /* 0x0c0fe20000000008 */
[----:B------:R-:W-:Y:S01]  /*5ae0*/  FFMA R34, R27, R7, R34 ;  /* 0x000000071b227223 */ /* 0x000fe20000000022 */
[----:B------:R-:W-:Y:S01]  /*5af0*/  FFMA R19, R26, R11, R46 ;  /* 0x0000000b1a137223 */ /* 0x000fe2000000002e */
[C---:B-1----:R-:W-:Y:S01]  /*5b00*/  FFMA R6, R22.reuse, R6, R17 ;  /* 0x0000000616067223 */ /* 0x042fe20000000011 */
[C---:B------:R-:W-:Y:S01]  /*5b10*/  FFMA R10, R22.reuse, R10, R9 ;  /* 0x0000000a160a7223 */ /* 0x040fe20000000009 */
[-C--:B------:R-:W-:Y:S01]  /*5b20*/  FFMA R17, R22, R7.reuse, R18 ;  /* 0x0000000716117223 */ /* 0x080fe20000000012 */
[----:B------:R-:W1:Y:S01]  /*5b30*/  LDS.64 R8, [R119+0x8c0] ;  /* 0x0008c00077087984 */ /* 0x000e620000000a00 */
[C---:B------:R-:W-:Y:S01]  /*5b40*/  FFMA R18, R23.reuse, R7, R6 ;  /* 0x0000000717127223 */ /* 0x040fe20000000006 */
[-C--:B------:R-:W-:Y:S01]  /*5b50*/  FFMA R23, R23, R11.reuse, R10 ;  /* 0x0000000b17177223 */ /* 0x080fe2000000000a */
[----:B--2---:R-:W-:Y:S01]  /*5b60*/  FFMA R10, R28, R110, R13 ;  /* 0x0000006e1c0a7223 */ /* 0x004fe2000000000d */
[-C--:B------:R-:W-:Y:S01]  /*5b70*/  FFMA R48, R27, R11.reuse, R48 ;  /* 0x0000000b1b307223 */ /* 0x080fe20000000030 */
[----:B------:R-:W-:Y:S01]  /*5b80*/  FFMA R27, R22, R11, R44 ;  /* 0x0000000b161b7223 */ /* 0x000fe2000000002c */
[----:B------:R-:W2:Y:S01]  /*5b90*/  LDS.64 R6, [R119+0x828] ;  /* 0x0008280077067984 */ /* 0x000ea20000000a00 */
[C---:B------:R-:W-:Y:S01]  /*5ba0*/  FFMA R35, R29.reuse, R111, R10 ;  /* 0x0000006f1d237223 */ /* 0x040fe2000000000a */
[----:B------:R-:W-:Y:S01]  /*5bb0*/  FFMA R28, R28, R114, R19 ;  /* 0x000000721c1c7223 */ /* 0x000fe20000000013 */
[CC--:B------:R-:W-:Y:S01]  /*5bc0*/  FFMA R13, R29.reuse, R110.reuse, R34 ;  /* 0x0000006e1d0d7223 */ /* 0x0c0fe20000000022 */
[----:B------:R-:W2:Y:S01]  /*5bd0*/  LDS.64 R10, [R119+0x8c8] ;  /* 0x0008c800770a7984 */ /* 0x000ea20000000a00 */
[C---:B---3--:R-:W-:Y:S01]  /*5be0*/  FFMA R22, R30.reuse, R110, R17 ;  /* 0x0000006e1e167223 */ /* 0x048fe20000000011 */
[CC--:B------:R-:W-:Y:S01]  /*5bf0*/  FFMA R48, R29.reuse, R114.reuse, R48 ;  /* 0x000000721d307223 */ /* 0x0c0fe20000000030 */
[----:B------:R-:W-:Y:S01]  /*5c00*/  FFMA R30, R30, R114, R27 ;  /* 0x000000721e1e7223 */ /* 0x000fe2000000001b */
[----:B------:R-:W-:Y:S01]  /*5c10*/  FFMA R29, R29, R115, R28 ;  /* 0x000000731d1d7223 */ /* 0x000fe2000000001c */
[C---:B------:R-:W-:Y:S01]  /*5c20*/  FFMA R17, R31.reuse, R110, R18 ;  /* 0x0000006e1f117223 */ /* 0x040fe20000000012 */
[C---:B------:R-:W-:Y:S01]  /*5c30*/  FFMA R114, R31.reuse, R114, R23 ;  /* 0x000000721f727223 */ /* 0x040fe20000000017 */
[CC--:B------:R-:W-:Y:S01]  /*5c40*/  FFMA R23, R31.reuse, R111.reuse, R22 ;  /* 0x0000006f1f177223 */ /* 0x0c0fe20000000016 */
[----:B------:R-:W3:Y:S01]  /*5c50*/  LDS.64 R18, [R119+0x9b0] ;  /* 0x0009b00077127984 */ /* 0x000ee20000000a00 */
[C---:B----4-:R-:W-:Y:S01]  /*5c60*/  FFMA R22, R14.reuse, R111, R13 ;  /* 0x0000006f0e167223 */ /* 0x050fe2000000000d */
[CC--:B------:R-:W-:Y:S01]  /*5c70*/  FFMA R48, R14.reuse, R115.reuse, R48 ;  /* 0x000000730e307223 */ /* 0x0c0fe20000000030 */
[C---:B------:R-:W-:Y:S01]  /*5c80*/  FFMA R35, R14.reuse, R12, R35 ;  /* 0x0000000c0e237223 */ /* 0x040fe20000000023 */
[----:B------:R-:W-:Y:S01]  /*5c90*/  FFMA R28, R14, R16, R29 ;  /* 0x000000100e1c7223 */ /* 0x000fe2000000001d */
[----:B------:R-:W-:Y:S01]  /*5ca0*/  FFMA R31, R31, R115, R30 ;  /* 0x000000731f1f7223 */ /* 0x000fe2000000001e */
[C---:B------:R-:W-:Y:S01]  /*5cb0*/  FFMA R26, R15.reuse, R12, R22 ;  /* 0x0000000c0f1a7223 */ /* 0x040fe20000000016 */
[----:B------:R-:W-:-:S02]  /*5cc0*/  FFMA R48, R15, R16, R48 ;  /* 0x000000100f307223 */ /* 0x000fc40000000030 */
[----:B------:R-:W4:Y:S01]  /*5cd0*/  LDS.64 R14, [R119+0xa50] ;  /* 0x000a5000770e7984 */ /* 0x000f220000000a00 */
[C---:B0-----:R-:W-:Y:S01]  /*5ce0*/  FFMA R22, R32.reuse, R111, R17 ;  /* 0x0000006f20167223 */ /* 0x041fe20000000011 */
[C---:B------:R-:W-:Y:S01]  /*5cf0*/  FFMA R114, R32.reuse, R115, R114 ;  /* 0x0000007320727223 */ /* 0x040fe20000000072 */
[C---:B------:R-:W-:Y:S01]  /*5d00*/  FFMA R23, R32.reuse, R12, R23 ;  /* 0x0000000c20177223 */ /* 0x040fe20000000017 */
[-C--:B------:R-:W-:Y:S01]  /*5d10*/  FFMA R32, R32, R16.reuse, R31 ;  /* 0x0000001020207223 */ /* 0x080fe2000000001f */
[C---:B-----5:R-:W-:Y:S01]  /*5d20*/  FFMA R35, R4.reuse, R99, R35 ;  /* 0x0000006304237223 */ /* 0x060fe20000000023 */
[----:B------:R-:W-:Y:S01]  /*5d30*/  FFMA R29, R4, R95, R28 ;  /* 0x0000005f041d7223 */ /* 0x000fe2000000001c */
[----:B------:R-:W-:Y:S01]  /*5d40*/  FFMA R27, R5, R99, R26 ;  /* 0x00000063051b7223 */ /* 0x000fe2000000001a */
[----:B------:R-:W-:Y:S01]  /*5d50*/  FFMA R114, R33, R16, R114 ;  /* 0x0000001021727223 */ /* 0x000fe20000000072 */
[CC--:B------:R-:W-:Y:S01]  /*5d60*/  FFMA R31, R5.reuse, R95.reuse, R48 ;  /* 0x0000005f051f7223 */ /* 0x0c0fe20000000030 */
[C---:B------:R-:W-:Y:S01]  /*5d70*/  FFMA R26, R5.reuse, R20, R35 ;  /* 0x00000014051a7223 */ /* 0x040fe20000000023 */
[----:B------:R-:W-:Y:S01]  /*5d80*/  FFMA R28, R5, R24, R29 ;  /* 0x00000018051c7223 */ /* 0x000fe2000000001d */
[----:B------:R-:W-:Y:S01]  /*5d90*/  FFMA R22, R33, R12, R22 ;  /* 0x0000000c21167223 */ /* 0x000fe20000000016 */
[----:B------:R-:W0:Y:S01]  /*5da0*/  LDS.64 R16, [R119+0x9b8] ;  /* 0x0009b80077107984 */ /* 0x000e220000000a00 */
[C---:B-1----:R-:W-:Y:S01]  /*5db0*/  FFMA R5, R8.reuse, R95, R32 ;  /* 0x0000005f08057223 */ /* 0x042fe20000000020 */
[-C--:B------:R-:W-:Y:S01]  /*5dc0*/  FFMA R23, R8, R99.reuse, R23 ;  /* 0x0000006308177223 */ /* 0x080fe20000000017 */
[C---:B------:R-:W-:Y:S01]  /*5dd0*/  FFMA R99, R9.reuse, R99, R22 ;  /* 0x0000006309637223 */ /* 0x040fe20000000016 */
[----:B------:R-:W1:Y:S01]  /*5de0*/  LDS.64 R12, [R119+0xa58] ;  /* 0x000a5800770c7984 */ /* 0x000e620000000a00 */
[C---:B------:R-:W-:Y:S01]  /*5df0*/  FFMA R30, R9.reuse, R24, R5 ;  /* 0x00000018091e7223 */ /* 0x040fe20000000005 */
[C---:B------:R-:W-:Y:S01]  /*5e00*/  FFMA R95, R9.reuse, R95, R114 ;  /* 0x0000005f095f7223 */ /* 0x040fe20000000072 */
[-C--:B------:R-:W-:Y:S01]  /*5e10*/  FFMA R23, R9, R20.reuse, R23 ;  /* 0x0000001409177223 */ /* 0x080fe20000000017 */
[----:B------:R-:W5:Y:S01]  /*5e20*/  LDS.64 R4, [R119+0xb40] ;  /* 0x000b400077047984 */ /* 0x000f620000000a00 */
[C---:B--2---:R-:W-:Y:S01]  /*5e30*/  FFMA R22, R6.reuse, R20, R27 ;  /* 0x0000001406167223 */ /* 0x044fe2000000001b */
[----:B------:R-:W-:Y:S01]  /*5e40*/  FFMA R32, R6, R24, R31 ;  /* 0x0000001806207223 */ /* 0x000fe2000000001f */
[C---:B------:R-:W-:Y:S01]  /*5e50*/  FFMA R20, R10.reuse, R20, R99 ;  /* 0x000000140a147223 */ /* 0x040fe20000000063 */
[----:B------:R-:W2:Y:S01]  /*5e60*/  LDS.64 R8, [R119+0xbe0] ;  /* 0x000be00077087984 */ /* 0x000ea20000000a00 */
[----:B------:R-:W-:Y:S01]  /*5e70*/  FFMA R24, R10, R24, R95 ;  /* 0x000000180a187223 */ /* 0x000fe2000000005f */
[C---:B------:R-:W-:Y:S01]  /*5e80*/  FFMA R27, R6.reuse, R21, R26 ;  /* 0x00000015061b7223 */ /* 0x040fe2000000001a */
[----:B------:R-:W-:Y:S01]  /*5e90*/  FFMA R29, R6, R25, R28 ;  /* 0x00000019061d7223 */ /* 0x000fe2000000001c */
[C---:B------:R-:W-:Y:S01]  /*5ea0*/  FFMA R22, R7.reuse, R21, R22 ;  /* 0x0000001507167223 */ /* 0x040fe20000000016 */
[----:B------:R-:W-:Y:S01]  /*5eb0*/  FFMA R32, R7, R25, R32 ;  /* 0x0000001907207223 */ /* 0x000fe20000000020 */
[CC--:B------:R-:W-:Y:S01]  /*5ec0*/  FFMA R23, R10.reuse, R21.reuse, R23 ;  /* 0x000000150a177223 */ /* 0x0c0fe20000000017 */
[C---:B------:R-:W-:Y:S01]  /*5ed0*/  FFMA R20, R11.reuse, R21, R20 ;  /* 0x000000150b147223 */ /* 0x040fe20000000014 */
[----:B------:R-:W2:Y:S01]  /*5ee0*/  LDS.64 R6, [R119+0xbe8] ;  /* 0x000be80077067984 */ /* 0x000ea20000000a00 */
[-C--:B------:R-:W-:Y:S01]  /*5ef0*/  FFMA R21, R10, R25.reuse, R30 ;  /* 0x000000190a157223 */ /* 0x080fe2000000001e */
[----:B------:R-:W-:Y:S01]  /*5f00*/  FFMA R24, R11, R25, R24 ;  /* 0x000000190b187223 */ /* 0x000fe20000000018 */
[C---:B---3--:R-:W-:Y:S01]  /*5f10*/  FFMA R26, R18.reuse, R36, R27 ;  /* 0x00000024121a7223 */ /* 0x048fe2000000001b */
[----:B------:R-:W3:Y:S01]  /*5f20*/  LDS.64 R10, [R119+0xb48] ;  /* 0x000b4800770a7984 */ /* 0x000ee20000000a00 */
[----:B------:R-:W-:Y:S01]  /*5f30*/  FFMA R18, R18, R40, R29 ;  /* 0x0000002812127223 */ /* 0x000fe2000000001d */
[C---:B------:R-:W-:Y:S01]  /*5f40*/  FFMA R25, R19.reuse, R36, R22 ;  /* 0x0000002413197223 */ /* 0x040fe20000000016 */
[C---:B------:R-:W-:Y:S01]  /*5f50*/  FFMA R32, R19.reuse, R40, R32 ;  /* 0x0000002813207223 */ /* 0x040fe20000000020 */
[C---:B------:R-:W-:Y:S01]  /*5f60*/  FFMA R27, R19.reuse, R37, R26 ;  /* 0x00000025131b7223 */ /* 0x040fe2000000001a */
[----:B------:R-:W-:Y:S01]  /*5f70*/  FFMA R29, R19, R41, R18 ;  /* 0x00000029131d7223 */ /* 0x000fe20000000012 */
[C---:B----4-:R-:W-:Y:S01]  /*5f80*/  FFMA R18, R14.reuse, R36, R23 ;  /* 0x000000240e127223 */ /* 0x050fe20000000017 */
[----:B------:R-:W-:Y:S01]  /*5f90*/  FFMA R14, R14, R40, R21 ;  /* 0x000000280e0e7223 */ /* 0x000fe20000000015 */
[C---:B------:R-:W-:Y:S01]  /*5fa0*/  FFMA R19, R15.reuse, R36, R20 ;  /* 0x000000240f137223 */ /* 0x040fe20000000014 */
[C---:B------:R-:W-:Y:S01]  /*5fb0*/  FFMA R24, R15.reuse, R40, R24 ;  /* 0x000000280f187223 */ /* 0x040fe20000000018 */
[C---:B------:R-:W-:Y:S01]  /*5fc0*/  FFMA R21, R15.reuse, R37, R18 ;  /* 0x000000250f157223 */ /* 0x040fe20000000012 */
[----:B------:R-:W-:Y:S01]  /*5fd0*/  FFMA R15, R15, R41, R14 ;  /* 0x000000290f0f7223 */ /* 0x000fe2000000000e */
[C---:B0-----:R-:W-:Y:S01]  /*5fe0*/  FFMA R14, R16.reuse, R37, R25 ;  /* 0x00000025100e7223 */ /* 0x041fe20000000019 */
[C---:B------:R-:W-:Y:S01]  /*5ff0*/  FFMA R32, R16.reuse, R41, R32 ;  /* 0x0000002910207223 */ /* 0x040fe20000000020 */
[C---:B------:R-:W-:Y:S01]  /*6000*/  FFMA R27, R16.reuse, R38, R27 ;  /* 0x00000026101b7223 */ /* 0x040fe2000000001b */
[----:B------:R-:W-:Y:S01]  /*6010*/  FFMA R18, R16, R42, R29 ;  /* 0x0000002a10127223 */ /* 0x000fe2000000001d */
[C---:B-1----:R-:W-:Y:S01]  /*6020*/  FFMA R16, R12.reuse, R37, R19 ;  /* 0x000000250c107223 */ /* 0x042fe20000000013 */
[C---:B------:R-:W-:Y:S01]  /*6030*/  FFMA R24, R12.reuse, R41, R24 ;  /* 0x000000290c187223 */ /* 0x040fe20000000018 */
[C---:B------:R-:W-:Y:S01]  /*6040*/  FFMA R14, R17.reuse, R38, R14 ;  /* 0x00000026110e7223 */ /* 0x040fe2000000000e */
[----:B------:R-:W-:Y:S01]  /*6050*/  FFMA R32, R17, R42, R32 ;  /* 0x0000002a11207223 */ /* 0x000fe20000000020 */
[C---:B------:R-:W-:Y:S01]  /*6060*/  FFMA R16, R13.reuse, R38, R16 ;  /* 0x000000260d107223 */ /* 0x040fe20000000010 */
[----:B------:R-:W-:Y:S01]  /*6070*/  FFMA R24, R13, R42, R24 ;  /* 0x0000002a0d187223 */ /* 0x000fe20000000018 */
[----:B------:R-:W-:Y:S01]  /*6080*/  FFMA R21, R12, R38, R21 ;  /* 0x000000260c157223 */ /* 0x000fe20000000015 */
[C---:B-----5:R-:W-:Y:S01]  /*6090*/  FFMA R27, R4.reuse, R101, R27 ;  /* 0x00000065041b7223 */ /* 0x060fe2000000001b */
[----:B------:R-:W-:Y:S01]  /*60a0*/  FFMA R13, R4, R105, R18 ;  /* 0x00000069040d7223 */ /* 0x000fe20000000012 */
[----:B------:R-:W-:Y:S01]  /*60b0*/  FFMA R12, R12, R42, R15 ;  /* 0x0000002a0c0c7223 */ /* 0x000fe2000000000f */
[C---:B------:R-:W-:Y:S01]  /*60c0*/  FFMA R17, R5.reuse, R101, R14 ;  /* 0x0000006505117223 */ /* 0x040fe2000000000e */
[C---:B------:R-:W-:Y:S01]  /*60d0*/  FFMA R19, R5.reuse, R105, R32 ;  /* 0x0000006905137223 */ /* 0x040fe20000000020 */
[C---:B------:R-:W-:Y:S01]  /*60e0*/  FFMA R4, R5.reuse, R102, R27 ;  /* 0x0000006605047223 */ /* 0x040fe2000000001b */
[----:B------:R-:W-:Y:S01]  /*60f0*/  FFMA R18, R5, R106, R13 ;  /* 0x0000006a05127223 */ /* 0x000fe2000000000d */
[C---:B--2---:R-:W-:Y:S01]  /*6100*/  FFMA R21, R8.reuse, R101, R21 ;  /* 0x0000006508157223 */ /* 0x044fe20000000015 */
[----:B------:R-:W-:Y:S01]  /*6110*/  FFMA R5, R8, R105, R12 ;  /* 0x0000006908057223 */ /* 0x000fe2000000000c */
[C---:B------:R-:W-:Y:S01]  /*6120*/  FFMA R101, R9.reuse, R101, R16 ;  /* 0x0000006509657223 */ /* 0x040fe20000000010 */
[C---:B------:R-:W-:Y:S01]  /*6130*/  FFMA R105, R9.reuse, R105, R24 ;  /* 0x0000006909697223 */ /* 0x040fe20000000018 */
[C---:B------:R-:W-:Y:S01]  /*6140*/  FFMA R8, R9.reuse, R102, R21 ;  /* 0x0000006609087223 */ /* 0x040fe20000000015 */
[----:B------:R-:W-:Y:S01]  /*6150*/  FFMA R14, R9, R106, R5 ;  /* 0x0000006a090e7223 */ /* 0x000fe20000000005 */
[C---:B------:R-:W-:Y:S01]  /*6160*/  FFMA R12, R6.reuse, R102, R101 ;  /* 0x00000066060c7223 */ /* 0x040fe20000000065 */
[----:B------:R-:W-:Y:S01]  /*6170*/  FFMA R16, R6, R106, R105 ;  /* 0x0000006a06107223 */ /* 0x000fe20000000069 */
[C---:B---3--:R-:W-:Y:S01]  /*6180*/  FFMA R102, R10.reuse, R102, R17 ;  /* 0x000000660a667223 */ /* 0x048fe20000000011 */
[----:B------:R-:W-:Y:S01]  /*6190*/  FFMA R106, R10, R106, R19 ;  /* 0x0000006a0a6a7223 */ /* 0x000fe20000000013 */
[C---:B------:R-:W-:Y:S01]  /*61a0*/  FFMA R13, R6.reuse, R107, R14 ;  /* 0x0000006b060d7223 */ /* 0x040fe2000000000e */
[-C--:B------:R-:W-:Y:S01]  /*61b0*/  FFMA R15, R6, R103.reuse, R8 ;  /* 0x00000067060f7223 */ /* 0x080fe20000000008 */
[C---:B------:R-:W-:Y:S01]  /*61c0*/  FFMA R12, R7.reuse, R103, R12 ;  /* 0x00000067070c7223 */ /* 0x040fe2000000000c */
[----:B------:R-:W-:Y:S01]  /*61d0*/  FFMA R14, R7, R107, R16 ;  /* 0x0000006b070e7223 */ /* 0x000fe20000000010 */
[C---:B------:R-:W-:Y:S01]  /*61e0*/  FFMA R17, R10.reuse, R103, R4 ;  /* 0x000000670a117223 */ /* 0x040fe20000000004 */
[----:B------:R-:W-:Y:S01]  /*61f0*/  FFMA R19, R10, R107, R18 ;  /* 0x0000006b0a137223 */ /* 0x000fe20000000012 */
[C---:B------:R-:W-:Y:S01]  /*6200*/  FFMA R103, R11.reuse, R103, R102 ;  /* 0x000000670b677223 */ /* 0x040fe20000000066 */
[----:B------:R-:W-:Y:S01]  /*6210*/  FFMA R107, R11, R107, R106 ;  /* 0x0000006b0b6b7223 */ /* 0x000fe2000000006a */
[----:B------:R-:W-:Y:S01]  /*6220*/  MOV R4, 0x1 ;  /* 0x0000000100047802 */ /* 0x000fe20000000f00 */
[----:B------:R-:W-:Y:S06]  /*6230*/  BRA.U UP1, `(.L_x_52) ;  /* 0xffffffd101c47547 */ /* 0x000fec000b83ffff */
[----:B------:R-:W-:-:S04]  /*6240*/  IADD3 R122, PT, PT, R122, 0x1, RZ ;  /* 0x000000017a7a7810 */ /* 0x000fc80007ffe0ff */
[----:B------:R-:W-:-:S13]  /*6250*/  ISETP.NE.AND P6, PT, R122, 0x4, PT ;  /* 0x000000047a00780c */ /* 0x000fda0003fc5270 */
[----:B------:R-:W-:Y:S05]  /*6260*/  @P6 BRA `(.L_x_53) ;  /* 0xffffffc0005c6947 */ /* 0x000fea000383ffff */
[----:B------:R-:W0:Y:S01]  /*6270*/  LDC.64 R4, c[0x0][0x390] ;  /* 0x0000e400ff047b82 */ /* 0x000e220000000a00 */
[----:B------:R-:W-:-:S05]  /*6280*/  IMAD R7, R118, 0x1c, R116 ;  /* 0x0000001c76077824 */ /* 0x000fca00078e0274 */
[----:B------:R-:W-:-:S05]  /*6290*/  LEA R2, R7, R2, 0x3 ;  /* 0x0000000207027211 */ /* 0x000fca00078e18ff */
[----:B------:R-:W-:-:S05]  /*62a0*/  IMAD R3, R2, 0xe, R3 ;  /* 0x0000000e02037824 */ /* 0x000fca00078e0203 */
[----:B------:R-:W-:-:S05]  /*62b0*/  LEA R3, R3, R120, 0x3 ;  /* 0x0000007803037211 */ /* 0x000fca00078e18ff */
[----:B0-----:R-:W-:-:S05]  /*62c0*/  IMAD.WIDE.U32 R2, R3, 0x4, R4 ;  /* 0x0000000403027825 */ /* 0x001fca00078e0004 */
[----:B------:R-:W-:Y:S04]  /*62d0*/  STG.E desc[UR8][R2.64], R17 ;  /* 0x0000001102007986 */ /* 0x000fe8000c101908 */
[----:B------:R-:W-:Y:S04]  /*62e0*/  STG.E desc[UR8][R2.64+0x700], R15 ;  /* 0x0007000f02007986 */ /* 0x000fe8000c101908 */
[----:B------:R-:W-:Y:S04]  /*62f0*/  STG.E desc[UR8][R2.64+0x4], R103 ;  /* 0x0000046702007986 */ /* 0x000fe8000c101908 */
[----:B------:R-:W-:Y:S04]  /*6300*/  STG.E desc[UR8][R2.64+0x704], R12 ;  /* 0x0007040c02007986 */ /* 0x000fe8000c101908 */
[----:B------:R-:W-:Y:S04]  /*6310*/  STG.E desc[UR8][R2.64+0xc400], R19 ;  /* 0x00c4001302007986 */ /* 0x000fe8000c101908 */
[----:B------:R-:W-:Y:S04]  /*6320*/  STG.E desc[UR8][R2.64+0xcb00], R13 ;  /* 0x00cb000d02007986 */ /* 0x000fe8000c101908 */
[----:B------:R-:W-:Y:S04]  /*6330*/  STG.E desc[UR8][R2.64+0xc404], R107 ;  /* 0x00c4046b02007986 */ /* 0x000fe8000c101908 */
[----:B------:R-:W-:Y:S01]  /*6340*/  STG.E desc[UR8][R2.64+0xcb04], R14 ;  /* 0x00cb040e02007986 */ /* 0x000fe2000c101908 */
[----:B------:R-:W-:Y:S05]  /*6350*/  EXIT ;  /* 0x000000000000794d */ /* 0x000fea0003800000 */
.L_x_54:
[----:B------:R-:W-:-:S00]  /*6360*/  BRA `(.L_x_54) ;  /* 0xfffffffc00fc7947 */ /* 0x000fc0000383ffff */
[----:B------:R-:W-:-:S00]  /*6370*/  NOP ;  /* 0x0000000000007918 */ /* 0x000fc00000000000 */
        /* <DEDUP_REMOVED lines=8> */
.L_x_55:


//--------------------- .nv.shared.default_function_kernel0 --------------------------
	.section	.nv.shared.default_function_kernel0,"aw",@nobits
	.sectionflags	@""
	.align	4
.nv.shared.default_function_kernel0:
	.zero		16640


//--------------------- .nv.shared.reserved.0     --------------------------
	.section	.nv.shared.reserved.0,"aw",@nobits
	.weak		__nv_reservedSMEM_offset_0_alias
	.size		__nv_reservedSMEM_offset_0_alias, 0, 64
	.other		__nv_reservedSMEM_offset_0_alias,@"STO_CUDA_RESERVED_SHARED STV_DEFAULT"
__nv_reservedSMEM_offset_0_alias:
	.zero		0
	.zero		64


//--------------------- .nv.constant0.default_function_kernel0 --------------------------
	.section	.nv.constant0.default_function_kernel0,"a",@progbits
	.sectionflags	@""
	.align	4
.nv.constant0.default_function_kernel0:
	.zero		920


//--------------------- SYMBOLS --------------------------

	.type		.nv.reservedSmem.offset0,@object
	.size		.nv.reservedSmem.offset0,0x4
	.type		.nv.reservedSmem.cap,@object
	.size		.nv.reservedSmem.cap,0x4
